//
// Generated by NVIDIA NVVM Compiler
//
// Compiler Build ID: CL-36424714
// Cuda compilation tools, release 13.0, V13.0.88
// Based on NVVM 20.0.0
//

.version 9.0
.target sm_100
.address_size 64

	// .globl	_cupy_channelizer_8x8_float32_complex64
// _ZZ39_cupy_channelizer_8x8_float32_complex64E3s_h has been demoted
// _ZZ39_cupy_channelizer_8x8_float32_complex64E5s_reg has been demoted
// _ZZ41_cupy_channelizer_8x8_complex64_complex64E3s_h has been demoted
// _ZZ41_cupy_channelizer_8x8_complex64_complex64E5s_reg has been demoted
// _ZZ40_cupy_channelizer_8x8_float64_complex128E3s_h has been demoted
// _ZZ40_cupy_channelizer_8x8_float64_complex128E5s_reg has been demoted
// _ZZ43_cupy_channelizer_8x8_complex128_complex128E3s_h has been demoted
// _ZZ43_cupy_channelizer_8x8_complex128_complex128E5s_reg has been demoted
// _ZZ41_cupy_channelizer_16x16_float32_complex64E3s_h has been demoted
// _ZZ41_cupy_channelizer_16x16_float32_complex64E5s_reg has been demoted
// _ZZ43_cupy_channelizer_16x16_complex64_complex64E3s_h has been demoted
// _ZZ43_cupy_channelizer_16x16_complex64_complex64E5s_reg has been demoted
// _ZZ42_cupy_channelizer_16x16_float64_complex128E3s_h has been demoted
// _ZZ42_cupy_channelizer_16x16_float64_complex128E5s_reg has been demoted
// _ZZ45_cupy_channelizer_16x16_complex128_complex128E3s_h has been demoted
// _ZZ45_cupy_channelizer_16x16_complex128_complex128E5s_reg has been demoted
// _ZZ41_cupy_channelizer_32x32_float32_complex64E3s_h has been demoted
// _ZZ41_cupy_channelizer_32x32_float32_complex64E5s_reg has been demoted
// _ZZ43_cupy_channelizer_32x32_complex64_complex64E3s_h has been demoted
// _ZZ43_cupy_channelizer_32x32_complex64_complex64E5s_reg has been demoted
// _ZZ42_cupy_channelizer_32x32_float64_complex128E3s_h has been demoted
// _ZZ42_cupy_channelizer_32x32_float64_complex128E5s_reg has been demoted
// _ZZ45_cupy_channelizer_32x32_complex128_complex128E3s_h has been demoted
// _ZZ45_cupy_channelizer_32x32_complex128_complex128E5s_reg has been demoted
.global .align 1 .b8 _ZN34_INTERNAL_440424c3_4_k_cu_f8e7cbaa4cuda3std3__436_GLOBAL__N__440424c3_4_k_cu_f8e7cbaa6ignoreE[1];
.global .align 1 .b8 _ZN34_INTERNAL_440424c3_4_k_cu_f8e7cbaa4cuda3std3__45__cpo5beginE[1];
.global .align 1 .b8 _ZN34_INTERNAL_440424c3_4_k_cu_f8e7cbaa4cuda3std3__45__cpo3endE[1];
.global .align 1 .b8 _ZN34_INTERNAL_440424c3_4_k_cu_f8e7cbaa4cuda3std3__45__cpo6cbeginE[1];
.global .align 1 .b8 _ZN34_INTERNAL_440424c3_4_k_cu_f8e7cbaa4cuda3std3__45__cpo4cendE[1];
.global .align 1 .b8 _ZN34_INTERNAL_440424c3_4_k_cu_f8e7cbaa4cuda3std3__45__cpo6rbeginE[1];
.global .align 1 .b8 _ZN34_INTERNAL_440424c3_4_k_cu_f8e7cbaa4cuda3std3__45__cpo4rendE[1];
.global .align 1 .b8 _ZN34_INTERNAL_440424c3_4_k_cu_f8e7cbaa4cuda3std3__45__cpo7crbeginE[1];
.global .align 1 .b8 _ZN34_INTERNAL_440424c3_4_k_cu_f8e7cbaa4cuda3std3__45__cpo5crendE[1];
.global .align 1 .b8 _ZN34_INTERNAL_440424c3_4_k_cu_f8e7cbaa4cuda3std3__419piecewise_constructE[1];
.global .align 1 .b8 _ZN34_INTERNAL_440424c3_4_k_cu_f8e7cbaa4cuda3std3__48in_placeE[1];
.global .align 1 .b8 _ZN34_INTERNAL_440424c3_4_k_cu_f8e7cbaa4cuda3std3__420unreachable_sentinelE[1];
.global .align 1 .b8 _ZN34_INTERNAL_440424c3_4_k_cu_f8e7cbaa4cuda3std6ranges3__45__cpo4swapE[1];
.global .align 1 .b8 _ZN34_INTERNAL_440424c3_4_k_cu_f8e7cbaa4cuda3std6ranges3__45__cpo9iter_moveE[1];
.global .align 1 .b8 _ZN34_INTERNAL_440424c3_4_k_cu_f8e7cbaa4cuda3std6ranges3__45__cpo7advanceE[1];
.global .align 1 .b8 _ZN34_INTERNAL_440424c3_4_k_cu_f8e7cbaa4cuda3std6ranges3__45__cpo5beginE[1];
.global .align 1 .b8 _ZN34_INTERNAL_440424c3_4_k_cu_f8e7cbaa4cuda3std6ranges3__45__cpo3endE[1];
.global .align 1 .b8 _ZN34_INTERNAL_440424c3_4_k_cu_f8e7cbaa4cuda3std6ranges3__45__cpo6cbeginE[1];
.global .align 1 .b8 _ZN34_INTERNAL_440424c3_4_k_cu_f8e7cbaa4cuda3std6ranges3__45__cpo4cendE[1];
.global .align 1 .b8 _ZN34_INTERNAL_440424c3_4_k_cu_f8e7cbaa4cuda3std6ranges3__45__cpo9iter_swapE[1];
.global .align 1 .b8 _ZN34_INTERNAL_440424c3_4_k_cu_f8e7cbaa4cuda3std6ranges3__45__cpo4nextE[1];
.global .align 1 .b8 _ZN34_INTERNAL_440424c3_4_k_cu_f8e7cbaa4cuda3std6ranges3__45__cpo4prevE[1];
.global .align 1 .b8 _ZN34_INTERNAL_440424c3_4_k_cu_f8e7cbaa4cuda3std6ranges3__45__cpo4dataE[1];
.global .align 1 .b8 _ZN34_INTERNAL_440424c3_4_k_cu_f8e7cbaa4cuda3std6ranges3__45__cpo5cdataE[1];
.global .align 1 .b8 _ZN34_INTERNAL_440424c3_4_k_cu_f8e7cbaa4cuda3std6ranges3__45__cpo4sizeE[1];
.global .align 1 .b8 _ZN34_INTERNAL_440424c3_4_k_cu_f8e7cbaa4cuda3std6ranges3__45__cpo5ssizeE[1];
.global .align 1 .b8 _ZN34_INTERNAL_440424c3_4_k_cu_f8e7cbaa4cuda3std6ranges3__45__cpo8distanceE[1];
.global .align 1 .b8 _ZN34_INTERNAL_440424c3_4_k_cu_f8e7cbaa6thrust24THRUST_300001_SM_1000_NS6system6detail10sequential3seqE[1];

.visible .entry _cupy_channelizer_8x8_float32_complex64(
	.param .u32 _cupy_channelizer_8x8_float32_complex64_param_0,
	.param .u32 _cupy_channelizer_8x8_float32_complex64_param_1,
	.param .u32 _cupy_channelizer_8x8_float32_complex64_param_2,
	.param .u64 .ptr .align 1 _cupy_channelizer_8x8_float32_complex64_param_3,
	.param .u64 .ptr .align 1 _cupy_channelizer_8x8_float32_complex64_param_4,
	.param .u64 .ptr .align 1 _cupy_channelizer_8x8_float32_complex64_param_5
)
.maxntid 64
{
	.reg .pred 	%p<23>;
	.reg .b32 	%r<72>;
	.reg .b32 	%f<24>;
	.reg .b64 	%rd<15>;
	// demoted variable
	.shared .align 4 .b8 _ZZ39_cupy_channelizer_8x8_float32_complex64E3s_h[256];
	// demoted variable
	.shared .align 4 .b8 _ZZ39_cupy_channelizer_8x8_float32_complex64E5s_reg[256];
	ld.param.u32 	%r17, [_cupy_channelizer_8x8_float32_complex64_param_0];
	ld.param.u32 	%r18, [_cupy_channelizer_8x8_float32_complex64_param_1];
	ld.param.u32 	%r19, [_cupy_channelizer_8x8_float32_complex64_param_2];
	ld.param.u64 	%rd6, [_cupy_channelizer_8x8_float32_complex64_param_3];
	ld.param.u64 	%rd4, [_cupy_channelizer_8x8_float32_complex64_param_4];
	ld.param.u64 	%rd5, [_cupy_channelizer_8x8_float32_complex64_param_5];
	cvta.to.global.u64 	%rd1, %rd6;
	mov.u32 	%r1, %ctaid.x;
	mov.u32 	%r20, %ntid.x;
	mov.u32 	%r2, %tid.x;
	mad.lo.s32 	%r3, %r1, %r20, %r2;
	mov.u32 	%r4, %tid.y;
	setp.lt.u32 	%p3, %r3, %r17;
	setp.lt.u32 	%p4, %r4, %r18;
	and.pred  	%p1, %p3, %p4;
	not.pred 	%p5, %p1;
	@%p5 bra 	$L__BB0_2;
	cvta.to.global.u64 	%rd7, %rd4;
	mad.lo.s32 	%r27, %r17, %r4, %r3;
	mul.wide.u32 	%rd8, %r27, 4;
	add.s64 	%rd9, %rd7, %rd8;
	ld.global.nc.f32 	%f5, [%rd9];
	shl.b32 	%r28, %r2, 5;
	mov.u32 	%r29, _ZZ39_cupy_channelizer_8x8_float32_complex64E3s_h;
	add.s32 	%r30, %r29, %r28;
	shl.b32 	%r31, %r4, 2;
	add.s32 	%r32, %r30, %r31;
	st.shared.f32 	[%r32], %f5;
	bra.uni 	$L__BB0_3;
$L__BB0_2:
	shl.b32 	%r21, %r2, 5;
	mov.u32 	%r22, _ZZ39_cupy_channelizer_8x8_float32_complex64E3s_h;
	add.s32 	%r23, %r22, %r21;
	shl.b32 	%r24, %r4, 2;
	add.s32 	%r25, %r23, %r24;
	mov.b32 	%r26, 0;
	st.shared.u32 	[%r25], %r26;
$L__BB0_3:
	mov.u32 	%r71, %ctaid.y;
	setp.ge.u32 	%p6, %r71, %r19;
	@%p6 bra 	$L__BB0_16;
	sub.s32 	%r33, %r4, %r18;
	add.s32 	%r6, %r33, 1;
	not.b32 	%r34, %r3;
	add.s32 	%r7, %r17, %r34;
	shl.b32 	%r35, %r2, 5;
	mov.u32 	%r36, _ZZ39_cupy_channelizer_8x8_float32_complex64E5s_reg;
	add.s32 	%r8, %r36, %r35;
	not.b32 	%r37, %r4;
	add.s32 	%r38, %r18, %r37;
	shl.b32 	%r39, %r38, 2;
	add.s32 	%r9, %r8, %r39;
	shl.b32 	%r40, %r4, 2;
	add.s32 	%r10, %r8, %r40;
	mad.lo.s32 	%r41, %r17, %r4, %r7;
	mul.wide.u32 	%rd10, %r41, 4;
	add.s64 	%rd2, %rd1, %rd10;
	shl.b32 	%r42, %r1, 3;
	add.s32 	%r11, %r42, %r4;
	setp.lt.u32 	%p7, %r11, %r17;
	shl.b32 	%r43, %r4, 5;
	mov.u32 	%r44, _ZZ39_cupy_channelizer_8x8_float32_complex64E3s_h;
	add.s32 	%r45, %r44, %r43;
	shl.b32 	%r46, %r2, 2;
	add.s32 	%r12, %r45, %r46;
	add.s32 	%r47, %r36, %r43;
	add.s32 	%r13, %r47, %r46;
	setp.eq.s32 	%p8, %r2, 0;
	and.pred  	%p2, %p8, %p7;
	mov.u32 	%r14, %ntid.y;
	cvta.to.global.u64 	%rd3, %rd5;
	not.pred 	%p21, %p2;
$L__BB0_5:
	setp.lt.u32 	%p9, %r71, %r18;
	@%p9 bra 	$L__BB0_8;
	@%p5 bra 	$L__BB0_11;
	add.s32 	%r48, %r6, %r71;
	mad.lo.s32 	%r49, %r48, %r17, %r7;
	mul.wide.u32 	%rd11, %r49, 4;
	add.s64 	%rd12, %rd1, %rd11;
	ld.global.nc.f32 	%f6, [%rd12];
	st.shared.f32 	[%r9], %f6;
	bra.uni 	$L__BB0_11;
$L__BB0_8:
	setp.ge.u32 	%p11, %r3, %r17;
	setp.lt.u32 	%p12, %r71, %r4;
	or.pred  	%p13, %p11, %p12;
	@%p13 bra 	$L__BB0_10;
	ld.global.nc.f32 	%f7, [%rd2];
	sub.s32 	%r51, %r71, %r4;
	shl.b32 	%r52, %r51, 2;
	add.s32 	%r53, %r8, %r52;
	st.shared.f32 	[%r53], %f7;
	bra.uni 	$L__BB0_11;
$L__BB0_10:
	mov.b32 	%r50, 0;
	st.shared.u32 	[%r10], %r50;
$L__BB0_11:
	setp.ge.u32 	%p14, %r11, %r17;
	bar.sync 	0;
	mov.f32 	%f22, 0f00000000;
	mov.f32 	%f23, %f22;
	@%p14 bra 	$L__BB0_13;
	ld.shared.f32 	%f9, [%r12];
	ld.shared.f32 	%f10, [%r13];
	mul.f32 	%f11, %f9, %f10;
	// begin inline asm
	mov.u32 %r54, %laneid;
	// end inline asm
	and.b32  	%r55, %r54, -8;
	mov.b32 	%r56, 255;
	shl.b32 	%r57, %r56, %r55;
	mov.b32 	%r58, %f11;
	shfl.sync.bfly.b32	%r59|%p15, %r58, 4, 6175, %r57;
	mov.b32 	%f12, %r59;
	add.f32 	%f13, %f11, %f12;
	mov.b32 	%r60, %f13;
	shfl.sync.bfly.b32	%r61|%p16, %r60, 2, 6175, %r57;
	mov.b32 	%f14, %r61;
	add.f32 	%f15, %f13, %f14;
	mov.b32 	%r62, %f15;
	shfl.sync.bfly.b32	%r63|%p17, %r62, 1, 6175, %r57;
	mov.b32 	%f16, %r63;
	add.f32 	%f23, %f15, %f16;
	mov.b32 	%r64, 0;
	shfl.sync.bfly.b32	%r65|%p18, %r64, 4, 6175, %r57;
	mov.b32 	%f17, %r65;
	add.f32 	%f18, %f17, 0f00000000;
	mov.b32 	%r66, %f18;
	shfl.sync.bfly.b32	%r67|%p19, %r66, 2, 6175, %r57;
	mov.b32 	%f19, %r67;
	add.f32 	%f20, %f18, %f19;
	mov.b32 	%r68, %f20;
	shfl.sync.bfly.b32	%r69|%p20, %r68, 1, 6175, %r57;
	mov.b32 	%f21, %r69;
	add.f32 	%f22, %f20, %f21;
$L__BB0_13:
	@%p21 bra 	$L__BB0_15;
	mad.lo.s32 	%r70, %r71, %r17, %r11;
	mul.wide.u32 	%rd13, %r70, 8;
	add.s64 	%rd14, %rd3, %rd13;
	st.global.v2.f32 	[%rd14], {%f23, %f22};
$L__BB0_15:
	add.s32 	%r71, %r71, %r14;
	setp.lt.u32 	%p22, %r71, %r19;
	@%p22 bra 	$L__BB0_5;
$L__BB0_16:
	ret;

}
	// .globl	_cupy_channelizer_8x8_complex64_complex64
.visible .entry _cupy_channelizer_8x8_complex64_complex64(
	.param .u32 _cupy_channelizer_8x8_complex64_complex64_param_0,
	.param .u32 _cupy_channelizer_8x8_complex64_complex64_param_1,
	.param .u32 _cupy_channelizer_8x8_complex64_complex64_param_2,
	.param .u64 .ptr .align 1 _cupy_channelizer_8x8_complex64_complex64_param_3,
	.param .u64 .ptr .align 1 _cupy_channelizer_8x8_complex64_complex64_param_4,
	.param .u64 .ptr .align 1 _cupy_channelizer_8x8_complex64_complex64_param_5
)
.maxntid 64
{
	.reg .pred 	%p<23>;
	.reg .b32 	%r<70>;
	.reg .b32 	%f<38>;
	.reg .b64 	%rd<15>;
	// demoted variable
	.shared .align 8 .b8 _ZZ41_cupy_channelizer_8x8_complex64_complex64E3s_h[512];
	// demoted variable
	.shared .align 8 .b8 _ZZ41_cupy_channelizer_8x8_complex64_complex64E5s_reg[512];
	ld.param.u32 	%r17, [_cupy_channelizer_8x8_complex64_complex64_param_0];
	ld.param.u32 	%r18, [_cupy_channelizer_8x8_complex64_complex64_param_1];
	ld.param.u32 	%r19, [_cupy_channelizer_8x8_complex64_complex64_param_2];
	ld.param.u64 	%rd6, [_cupy_channelizer_8x8_complex64_complex64_param_3];
	ld.param.u64 	%rd4, [_cupy_channelizer_8x8_complex64_complex64_param_4];
	ld.param.u64 	%rd5, [_cupy_channelizer_8x8_complex64_complex64_param_5];
	cvta.to.global.u64 	%rd1, %rd6;
	mov.u32 	%r1, %ctaid.x;
	mov.u32 	%r20, %ntid.x;
	mov.u32 	%r2, %tid.x;
	mad.lo.s32 	%r3, %r1, %r20, %r2;
	mov.u32 	%r4, %tid.y;
	setp.lt.u32 	%p3, %r3, %r17;
	setp.lt.u32 	%p4, %r4, %r18;
	and.pred  	%p1, %p3, %p4;
	not.pred 	%p5, %p1;
	@%p5 bra 	$L__BB1_2;
	cvta.to.global.u64 	%rd7, %rd4;
	mad.lo.s32 	%r26, %r17, %r4, %r3;
	mul.wide.u32 	%rd8, %r26, 8;
	add.s64 	%rd9, %rd7, %rd8;
	ld.global.nc.v2.f32 	{%f6, %f7}, [%rd9];
	neg.f32 	%f8, %f7;
	shl.b32 	%r27, %r2, 6;
	mov.u32 	%r28, _ZZ41_cupy_channelizer_8x8_complex64_complex64E3s_h;
	add.s32 	%r29, %r28, %r27;
	shl.b32 	%r30, %r4, 3;
	add.s32 	%r31, %r29, %r30;
	st.shared.v2.f32 	[%r31], {%f6, %f8};
	bra.uni 	$L__BB1_3;
$L__BB1_2:
	shl.b32 	%r21, %r2, 6;
	mov.u32 	%r22, _ZZ41_cupy_channelizer_8x8_complex64_complex64E3s_h;
	add.s32 	%r23, %r22, %r21;
	shl.b32 	%r24, %r4, 3;
	add.s32 	%r25, %r23, %r24;
	mov.f32 	%f5, 0f00000000;
	st.shared.v2.f32 	[%r25], {%f5, %f5};
$L__BB1_3:
	mov.u32 	%r69, %ctaid.y;
	setp.ge.u32 	%p6, %r69, %r19;
	@%p6 bra 	$L__BB1_16;
	sub.s32 	%r32, %r4, %r18;
	add.s32 	%r6, %r32, 1;
	not.b32 	%r33, %r3;
	add.s32 	%r7, %r17, %r33;
	shl.b32 	%r34, %r2, 6;
	mov.u32 	%r35, _ZZ41_cupy_channelizer_8x8_complex64_complex64E5s_reg;
	add.s32 	%r8, %r35, %r34;
	not.b32 	%r36, %r4;
	add.s32 	%r37, %r18, %r36;
	shl.b32 	%r38, %r37, 3;
	add.s32 	%r9, %r8, %r38;
	shl.b32 	%r39, %r4, 3;
	add.s32 	%r10, %r8, %r39;
	mad.lo.s32 	%r40, %r17, %r4, %r7;
	mul.wide.u32 	%rd10, %r40, 8;
	add.s64 	%rd2, %rd1, %rd10;
	shl.b32 	%r41, %r1, 3;
	add.s32 	%r11, %r41, %r4;
	setp.lt.u32 	%p7, %r11, %r17;
	shl.b32 	%r42, %r4, 6;
	mov.u32 	%r43, _ZZ41_cupy_channelizer_8x8_complex64_complex64E3s_h;
	add.s32 	%r44, %r43, %r42;
	shl.b32 	%r45, %r2, 3;
	add.s32 	%r12, %r44, %r45;
	add.s32 	%r46, %r35, %r42;
	add.s32 	%r13, %r46, %r45;
	setp.eq.s32 	%p8, %r2, 0;
	and.pred  	%p2, %p8, %p7;
	mov.u32 	%r14, %ntid.y;
	cvta.to.global.u64 	%rd3, %rd5;
	not.pred 	%p21, %p2;
$L__BB1_5:
	setp.lt.u32 	%p9, %r69, %r18;
	@%p9 bra 	$L__BB1_8;
	@%p5 bra 	$L__BB1_11;
	add.s32 	%r47, %r6, %r69;
	mad.lo.s32 	%r48, %r47, %r17, %r7;
	mul.wide.u32 	%rd11, %r48, 8;
	add.s64 	%rd12, %rd1, %rd11;
	ld.global.nc.v2.f32 	{%f9, %f10}, [%rd12];
	neg.f32 	%f11, %f10;
	st.shared.v2.f32 	[%r9], {%f9, %f11};
	bra.uni 	$L__BB1_11;
$L__BB1_8:
	setp.ge.u32 	%p11, %r3, %r17;
	setp.lt.u32 	%p12, %r69, %r4;
	or.pred  	%p13, %p11, %p12;
	@%p13 bra 	$L__BB1_10;
	ld.global.nc.v2.f32 	{%f13, %f14}, [%rd2];
	neg.f32 	%f15, %f14;
	sub.s32 	%r49, %r69, %r4;
	shl.b32 	%r50, %r49, 3;
	add.s32 	%r51, %r8, %r50;
	st.shared.v2.f32 	[%r51], {%f13, %f15};
	bra.uni 	$L__BB1_11;
$L__BB1_10:
	mov.f32 	%f12, 0f00000000;
	st.shared.v2.f32 	[%r10], {%f12, %f12};
$L__BB1_11:
	setp.ge.u32 	%p14, %r11, %r17;
	bar.sync 	0;
	mov.f32 	%f36, 0f00000000;
	mov.f32 	%f37, %f36;
	@%p14 bra 	$L__BB1_13;
	ld.shared.v2.f32 	{%f17, %f18}, [%r12];
	ld.shared.v2.f32 	{%f19, %f20}, [%r13];
	mul.f32 	%f21, %f17, %f19;
	mul.f32 	%f22, %f18, %f20;
	sub.f32 	%f23, %f21, %f22;
	mul.f32 	%f24, %f18, %f19;
	fma.rn.f32 	%f25, %f20, %f17, %f24;
	// begin inline asm
	mov.u32 %r52, %laneid;
	// end inline asm
	and.b32  	%r53, %r52, -8;
	mov.b32 	%r54, 255;
	shl.b32 	%r55, %r54, %r53;
	mov.b32 	%r56, %f23;
	shfl.sync.bfly.b32	%r57|%p15, %r56, 4, 6175, %r55;
	mov.b32 	%f26, %r57;
	add.f32 	%f27, %f23, %f26;
	mov.b32 	%r58, %f27;
	shfl.sync.bfly.b32	%r59|%p16, %r58, 2, 6175, %r55;
	mov.b32 	%f28, %r59;
	add.f32 	%f29, %f27, %f28;
	mov.b32 	%r60, %f29;
	shfl.sync.bfly.b32	%r61|%p17, %r60, 1, 6175, %r55;
	mov.b32 	%f30, %r61;
	add.f32 	%f36, %f29, %f30;
	mov.b32 	%r62, %f25;
	shfl.sync.bfly.b32	%r63|%p18, %r62, 4, 6175, %r55;
	mov.b32 	%f31, %r63;
	add.f32 	%f32, %f25, %f31;
	mov.b32 	%r64, %f32;
	shfl.sync.bfly.b32	%r65|%p19, %r64, 2, 6175, %r55;
	mov.b32 	%f33, %r65;
	add.f32 	%f34, %f32, %f33;
	mov.b32 	%r66, %f34;
	shfl.sync.bfly.b32	%r67|%p20, %r66, 1, 6175, %r55;
	mov.b32 	%f35, %r67;
	add.f32 	%f37, %f34, %f35;
$L__BB1_13:
	@%p21 bra 	$L__BB1_15;
	mad.lo.s32 	%r68, %r69, %r17, %r11;
	mul.wide.u32 	%rd13, %r68, 8;
	add.s64 	%rd14, %rd3, %rd13;
	st.global.v2.f32 	[%rd14], {%f36, %f37};
$L__BB1_15:
	add.s32 	%r69, %r69, %r14;
	setp.lt.u32 	%p22, %r69, %r19;
	@%p22 bra 	$L__BB1_5;
$L__BB1_16:
	ret;

}
	// .globl	_cupy_channelizer_8x8_float64_complex128
.visible .entry _cupy_channelizer_8x8_float64_complex128(
	.param .u32 _cupy_channelizer_8x8_float64_complex128_param_0,
	.param .u32 _cupy_channelizer_8x8_float64_complex128_param_1,
	.param .u32 _cupy_channelizer_8x8_float64_complex128_param_2,
	.param .u64 .ptr .align 1 _cupy_channelizer_8x8_float64_complex128_param_3,
	.param .u64 .ptr .align 1 _cupy_channelizer_8x8_float64_complex128_param_4,
	.param .u64 .ptr .align 1 _cupy_channelizer_8x8_float64_complex128_param_5
)
.maxntid 64
{
	.reg .pred 	%p<29>;
	.reg .b32 	%r<82>;
	.reg .b64 	%rd<17>;
	.reg .b64 	%fd<25>;
	// demoted variable
	.shared .align 8 .b8 _ZZ40_cupy_channelizer_8x8_float64_complex128E3s_h[512];
	// demoted variable
	.shared .align 8 .b8 _ZZ40_cupy_channelizer_8x8_float64_complex128E5s_reg[512];
	ld.param.u32 	%r17, [_cupy_channelizer_8x8_float64_complex128_param_0];
	ld.param.u32 	%r18, [_cupy_channelizer_8x8_float64_complex128_param_1];
	ld.param.u32 	%r19, [_cupy_channelizer_8x8_float64_complex128_param_2];
	ld.param.u64 	%rd6, [_cupy_channelizer_8x8_float64_complex128_param_3];
	ld.param.u64 	%rd4, [_cupy_channelizer_8x8_float64_complex128_param_4];
	ld.param.u64 	%rd5, [_cupy_channelizer_8x8_float64_complex128_param_5];
	cvta.to.global.u64 	%rd1, %rd6;
	mov.u32 	%r1, %ctaid.x;
	mov.u32 	%r20, %ntid.x;
	mov.u32 	%r2, %tid.x;
	mad.lo.s32 	%r3, %r1, %r20, %r2;
	mov.u32 	%r4, %tid.y;
	setp.lt.u32 	%p3, %r3, %r17;
	setp.lt.u32 	%p4, %r4, %r18;
	and.pred  	%p1, %p3, %p4;
	not.pred 	%p5, %p1;
	@%p5 bra 	$L__BB2_2;
	cvta.to.global.u64 	%rd8, %rd4;
	mad.lo.s32 	%r26, %r17, %r4, %r3;
	mul.wide.u32 	%rd9, %r26, 8;
	add.s64 	%rd10, %rd8, %rd9;
	ld.global.nc.f64 	%fd5, [%rd10];
	shl.b32 	%r27, %r2, 6;
	mov.u32 	%r28, _ZZ40_cupy_channelizer_8x8_float64_complex128E3s_h;
	add.s32 	%r29, %r28, %r27;
	shl.b32 	%r30, %r4, 3;
	add.s32 	%r31, %r29, %r30;
	st.shared.f64 	[%r31], %fd5;
	bra.uni 	$L__BB2_3;
$L__BB2_2:
	shl.b32 	%r21, %r2, 6;
	mov.u32 	%r22, _ZZ40_cupy_channelizer_8x8_float64_complex128E3s_h;
	add.s32 	%r23, %r22, %r21;
	shl.b32 	%r24, %r4, 3;
	add.s32 	%r25, %r23, %r24;
	mov.b64 	%rd7, 0;
	st.shared.u64 	[%r25], %rd7;
$L__BB2_3:
	mov.u32 	%r81, %ctaid.y;
	setp.ge.u32 	%p6, %r81, %r19;
	@%p6 bra 	$L__BB2_16;
	sub.s32 	%r32, %r4, %r18;
	add.s32 	%r6, %r32, 1;
	not.b32 	%r33, %r3;
	add.s32 	%r7, %r17, %r33;
	shl.b32 	%r34, %r2, 6;
	mov.u32 	%r35, _ZZ40_cupy_channelizer_8x8_float64_complex128E5s_reg;
	add.s32 	%r8, %r35, %r34;
	not.b32 	%r36, %r4;
	add.s32 	%r37, %r18, %r36;
	shl.b32 	%r38, %r37, 3;
	add.s32 	%r9, %r8, %r38;
	shl.b32 	%r39, %r4, 3;
	add.s32 	%r10, %r8, %r39;
	mad.lo.s32 	%r40, %r17, %r4, %r7;
	mul.wide.u32 	%rd11, %r40, 8;
	add.s64 	%rd2, %rd1, %rd11;
	shl.b32 	%r41, %r1, 3;
	add.s32 	%r11, %r41, %r4;
	setp.lt.u32 	%p7, %r11, %r17;
	shl.b32 	%r42, %r4, 6;
	mov.u32 	%r43, _ZZ40_cupy_channelizer_8x8_float64_complex128E3s_h;
	add.s32 	%r44, %r43, %r42;
	shl.b32 	%r45, %r2, 3;
	add.s32 	%r12, %r44, %r45;
	add.s32 	%r46, %r35, %r42;
	add.s32 	%r13, %r46, %r45;
	setp.eq.s32 	%p8, %r2, 0;
	and.pred  	%p2, %p8, %p7;
	mov.u32 	%r14, %ntid.y;
	cvta.to.global.u64 	%rd3, %rd5;
	not.pred 	%p27, %p2;
$L__BB2_5:
	setp.lt.u32 	%p9, %r81, %r18;
	@%p9 bra 	$L__BB2_8;
	@%p5 bra 	$L__BB2_11;
	add.s32 	%r47, %r6, %r81;
	mad.lo.s32 	%r48, %r47, %r17, %r7;
	mul.wide.u32 	%rd12, %r48, 8;
	add.s64 	%rd13, %rd1, %rd12;
	ld.global.nc.f64 	%fd6, [%rd13];
	st.shared.f64 	[%r9], %fd6;
	bra.uni 	$L__BB2_11;
$L__BB2_8:
	setp.ge.u32 	%p11, %r3, %r17;
	setp.lt.u32 	%p12, %r81, %r4;
	or.pred  	%p13, %p11, %p12;
	@%p13 bra 	$L__BB2_10;
	ld.global.nc.f64 	%fd7, [%rd2];
	sub.s32 	%r49, %r81, %r4;
	shl.b32 	%r50, %r49, 3;
	add.s32 	%r51, %r8, %r50;
	st.shared.f64 	[%r51], %fd7;
	bra.uni 	$L__BB2_11;
$L__BB2_10:
	mov.b64 	%rd14, 0;
	st.shared.u64 	[%r10], %rd14;
$L__BB2_11:
	setp.ge.u32 	%p14, %r11, %r17;
	bar.sync 	0;
	mov.f64 	%fd23, 0d0000000000000000;
	mov.f64 	%fd24, %fd23;
	@%p14 bra 	$L__BB2_13;
	ld.shared.f64 	%fd21, [%r12];
	ld.shared.f64 	%fd22, [%r13];
	mul.f64 	%fd9, %fd21, %fd22;
	// begin inline asm
	mov.u32 %r52, %laneid;
	// end inline asm
	and.b32  	%r77, %r52, -8;
	mov.b32 	%r78, 255;
	shl.b32 	%r79, %r78, %r77;
	// begin inline asm
	mov.b64 {%r53,%r54}, %fd9;
	// end inline asm
	shfl.sync.bfly.b32	%r56|%p15, %r54, 4, 6175, %r79;
	shfl.sync.bfly.b32	%r55|%p16, %r53, 4, 6175, %r79;
	// begin inline asm
	mov.b64 %fd10, {%r55,%r56};
	// end inline asm
	add.f64 	%fd11, %fd9, %fd10;
	// begin inline asm
	mov.b64 {%r57,%r58}, %fd11;
	// end inline asm
	shfl.sync.bfly.b32	%r60|%p17, %r58, 2, 6175, %r79;
	shfl.sync.bfly.b32	%r59|%p18, %r57, 2, 6175, %r79;
	// begin inline asm
	mov.b64 %fd12, {%r59,%r60};
	// end inline asm
	add.f64 	%fd13, %fd11, %fd12;
	// begin inline asm
	mov.b64 {%r61,%r62}, %fd13;
	// end inline asm
	shfl.sync.bfly.b32	%r64|%p19, %r62, 1, 6175, %r79;
	shfl.sync.bfly.b32	%r63|%p20, %r61, 1, 6175, %r79;
	// begin inline asm
	mov.b64 %fd14, {%r63,%r64};
	// end inline asm
	add.f64 	%fd24, %fd13, %fd14;
	mov.f64 	%fd15, 0d0000000000000000;
	// begin inline asm
	mov.b64 {%r65,%r66}, %fd15;
	// end inline asm
	shfl.sync.bfly.b32	%r68|%p21, %r66, 4, 6175, %r79;
	shfl.sync.bfly.b32	%r67|%p22, %r65, 4, 6175, %r79;
	// begin inline asm
	mov.b64 %fd16, {%r67,%r68};
	// end inline asm
	add.f64 	%fd17, %fd16, 0d0000000000000000;
	// begin inline asm
	mov.b64 {%r69,%r70}, %fd17;
	// end inline asm
	shfl.sync.bfly.b32	%r72|%p23, %r70, 2, 6175, %r79;
	shfl.sync.bfly.b32	%r71|%p24, %r69, 2, 6175, %r79;
	// begin inline asm
	mov.b64 %fd18, {%r71,%r72};
	// end inline asm
	add.f64 	%fd19, %fd17, %fd18;
	// begin inline asm
	mov.b64 {%r73,%r74}, %fd19;
	// end inline asm
	shfl.sync.bfly.b32	%r76|%p25, %r74, 1, 6175, %r79;
	shfl.sync.bfly.b32	%r75|%p26, %r73, 1, 6175, %r79;
	// begin inline asm
	mov.b64 %fd20, {%r75,%r76};
	// end inline asm
	add.f64 	%fd23, %fd19, %fd20;
$L__BB2_13:
	@%p27 bra 	$L__BB2_15;
	mad.lo.s32 	%r80, %r81, %r17, %r11;
	mul.wide.u32 	%rd15, %r80, 16;
	add.s64 	%rd16, %rd3, %rd15;
	st.global.v2.f64 	[%rd16], {%fd24, %fd23};
$L__BB2_15:
	add.s32 	%r81, %r81, %r14;
	setp.lt.u32 	%p28, %r81, %r19;
	@%p28 bra 	$L__BB2_5;
$L__BB2_16:
	ret;

}
	// .globl	_cupy_channelizer_8x8_complex128_complex128
.visible .entry _cupy_channelizer_8x8_complex128_complex128(
	.param .u32 _cupy_channelizer_8x8_complex128_complex128_param_0,
	.param .u32 _cupy_channelizer_8x8_complex128_complex128_param_1,
	.param .u32 _cupy_channelizer_8x8_complex128_complex128_param_2,
	.param .u64 .ptr .align 1 _cupy_channelizer_8x8_complex128_complex128_param_3,
	.param .u64 .ptr .align 1 _cupy_channelizer_8x8_complex128_complex128_param_4,
	.param .u64 .ptr .align 1 _cupy_channelizer_8x8_complex128_complex128_param_5
)
.maxntid 64
{
	.reg .pred 	%p<29>;
	.reg .b32 	%r<82>;
	.reg .b64 	%rd<16>;
	.reg .b64 	%fd<38>;
	// demoted variable
	.shared .align 16 .b8 _ZZ43_cupy_channelizer_8x8_complex128_complex128E3s_h[1024];
	// demoted variable
	.shared .align 16 .b8 _ZZ43_cupy_channelizer_8x8_complex128_complex128E5s_reg[1024];
	ld.param.u32 	%r15, [_cupy_channelizer_8x8_complex128_complex128_param_0];
	ld.param.u32 	%r16, [_cupy_channelizer_8x8_complex128_complex128_param_1];
	ld.param.u32 	%r17, [_cupy_channelizer_8x8_complex128_complex128_param_2];
	ld.param.u64 	%rd5, [_cupy_channelizer_8x8_complex128_complex128_param_3];
	ld.param.u64 	%rd3, [_cupy_channelizer_8x8_complex128_complex128_param_4];
	cvta.to.global.u64 	%rd1, %rd5;
	mov.u32 	%r1, %ctaid.x;
	mov.u32 	%r18, %ntid.x;
	mov.u32 	%r2, %tid.x;
	mad.lo.s32 	%r3, %r1, %r18, %r2;
	mov.u32 	%r4, %tid.y;
	setp.lt.u32 	%p3, %r3, %r15;
	setp.lt.u32 	%p4, %r4, %r16;
	and.pred  	%p1, %p3, %p4;
	not.pred 	%p5, %p1;
	@%p5 bra 	$L__BB3_2;
	cvta.to.global.u64 	%rd6, %rd3;
	mad.lo.s32 	%r24, %r15, %r4, %r3;
	mul.wide.u32 	%rd7, %r24, 16;
	add.s64 	%rd8, %rd6, %rd7;
	ld.global.nc.v2.f64 	{%fd6, %fd7}, [%rd8];
	neg.f64 	%fd8, %fd7;
	shl.b32 	%r25, %r2, 7;
	mov.u32 	%r26, _ZZ43_cupy_channelizer_8x8_complex128_complex128E3s_h;
	add.s32 	%r27, %r26, %r25;
	shl.b32 	%r28, %r4, 4;
	add.s32 	%r29, %r27, %r28;
	st.shared.v2.f64 	[%r29], {%fd6, %fd8};
	bra.uni 	$L__BB3_3;
$L__BB3_2:
	shl.b32 	%r19, %r2, 7;
	mov.u32 	%r20, _ZZ43_cupy_channelizer_8x8_complex128_complex128E3s_h;
	add.s32 	%r21, %r20, %r19;
	shl.b32 	%r22, %r4, 4;
	add.s32 	%r23, %r21, %r22;
	mov.f64 	%fd5, 0d0000000000000000;
	st.shared.v2.f64 	[%r23], {%fd5, %fd5};
$L__BB3_3:
	mov.u32 	%r81, %ctaid.y;
	setp.ge.u32 	%p6, %r81, %r17;
	@%p6 bra 	$L__BB3_16;
	sub.s32 	%r30, %r4, %r16;
	add.s32 	%r6, %r30, 1;
	not.b32 	%r31, %r3;
	add.s32 	%r7, %r15, %r31;
	shl.b32 	%r32, %r2, 7;
	mov.u32 	%r33, _ZZ43_cupy_channelizer_8x8_complex128_complex128E5s_reg;
	add.s32 	%r8, %r33, %r32;
	not.b32 	%r34, %r4;
	add.s32 	%r35, %r16, %r34;
	shl.b32 	%r36, %r35, 4;
	add.s32 	%r9, %r8, %r36;
	mad.lo.s32 	%r37, %r15, %r4, %r7;
	mul.wide.u32 	%rd9, %r37, 16;
	add.s64 	%rd2, %rd1, %rd9;
	shl.b32 	%r38, %r1, 3;
	add.s32 	%r10, %r38, %r4;
	setp.lt.u32 	%p7, %r10, %r15;
	shl.b32 	%r39, %r4, 7;
	mov.u32 	%r40, _ZZ43_cupy_channelizer_8x8_complex128_complex128E3s_h;
	add.s32 	%r41, %r40, %r39;
	shl.b32 	%r42, %r2, 4;
	add.s32 	%r11, %r41, %r42;
	add.s32 	%r43, %r33, %r39;
	add.s32 	%r12, %r43, %r42;
	setp.eq.s32 	%p8, %r2, 0;
	and.pred  	%p2, %p8, %p7;
	not.pred 	%p27, %p2;
$L__BB3_5:
	setp.lt.u32 	%p9, %r81, %r16;
	@%p9 bra 	$L__BB3_8;
	@%p5 bra 	$L__BB3_11;
	add.s32 	%r44, %r6, %r81;
	mad.lo.s32 	%r45, %r44, %r15, %r7;
	mul.wide.u32 	%rd10, %r45, 16;
	add.s64 	%rd11, %rd1, %rd10;
	ld.global.nc.v2.f64 	{%fd9, %fd10}, [%rd11];
	neg.f64 	%fd11, %fd10;
	st.shared.v2.f64 	[%r9], {%fd9, %fd11};
	bra.uni 	$L__BB3_11;
$L__BB3_8:
	setp.ge.u32 	%p11, %r3, %r15;
	setp.lt.u32 	%p12, %r81, %r4;
	or.pred  	%p13, %p11, %p12;
	@%p13 bra 	$L__BB3_10;
	ld.global.nc.v2.f64 	{%fd13, %fd14}, [%rd2];
	neg.f64 	%fd15, %fd14;
	sub.s32 	%r48, %r81, %r4;
	shl.b32 	%r49, %r48, 4;
	add.s32 	%r50, %r8, %r49;
	st.shared.v2.f64 	[%r50], {%fd13, %fd15};
	bra.uni 	$L__BB3_11;
$L__BB3_10:
	shl.b32 	%r46, %r4, 4;
	add.s32 	%r47, %r8, %r46;
	mov.f64 	%fd12, 0d0000000000000000;
	st.shared.v2.f64 	[%r47], {%fd12, %fd12};
$L__BB3_11:
	setp.ge.u32 	%p14, %r10, %r15;
	bar.sync 	0;
	mov.f64 	%fd36, 0d0000000000000000;
	mov.f64 	%fd37, %fd36;
	@%p14 bra 	$L__BB3_13;
	ld.shared.v2.f64 	{%fd29, %fd30}, [%r11];
	ld.shared.v2.f64 	{%fd31, %fd32}, [%r12];
	mul.f64 	%fd33, %fd29, %fd31;
	mul.f64 	%fd34, %fd30, %fd32;
	sub.f64 	%fd17, %fd33, %fd34;
	mul.f64 	%fd35, %fd30, %fd31;
	fma.rn.f64 	%fd23, %fd32, %fd29, %fd35;
	// begin inline asm
	mov.u32 %r51, %laneid;
	// end inline asm
	and.b32  	%r76, %r51, -8;
	mov.b32 	%r77, 255;
	shl.b32 	%r78, %r77, %r76;
	// begin inline asm
	mov.b64 {%r52,%r53}, %fd17;
	// end inline asm
	shfl.sync.bfly.b32	%r55|%p15, %r53, 4, 6175, %r78;
	shfl.sync.bfly.b32	%r54|%p16, %r52, 4, 6175, %r78;
	// begin inline asm
	mov.b64 %fd18, {%r54,%r55};
	// end inline asm
	add.f64 	%fd19, %fd17, %fd18;
	// begin inline asm
	mov.b64 {%r56,%r57}, %fd19;
	// end inline asm
	shfl.sync.bfly.b32	%r59|%p17, %r57, 2, 6175, %r78;
	shfl.sync.bfly.b32	%r58|%p18, %r56, 2, 6175, %r78;
	// begin inline asm
	mov.b64 %fd20, {%r58,%r59};
	// end inline asm
	add.f64 	%fd21, %fd19, %fd20;
	// begin inline asm
	mov.b64 {%r60,%r61}, %fd21;
	// end inline asm
	shfl.sync.bfly.b32	%r63|%p19, %r61, 1, 6175, %r78;
	shfl.sync.bfly.b32	%r62|%p20, %r60, 1, 6175, %r78;
	// begin inline asm
	mov.b64 %fd22, {%r62,%r63};
	// end inline asm
	add.f64 	%fd36, %fd21, %fd22;
	// begin inline asm
	mov.b64 {%r64,%r65}, %fd23;
	// end inline asm
	shfl.sync.bfly.b32	%r67|%p21, %r65, 4, 6175, %r78;
	shfl.sync.bfly.b32	%r66|%p22, %r64, 4, 6175, %r78;
	// begin inline asm
	mov.b64 %fd24, {%r66,%r67};
	// end inline asm
	add.f64 	%fd25, %fd23, %fd24;
	// begin inline asm
	mov.b64 {%r68,%r69}, %fd25;
	// end inline asm
	shfl.sync.bfly.b32	%r71|%p23, %r69, 2, 6175, %r78;
	shfl.sync.bfly.b32	%r70|%p24, %r68, 2, 6175, %r78;
	// begin inline asm
	mov.b64 %fd26, {%r70,%r71};
	// end inline asm
	add.f64 	%fd27, %fd25, %fd26;
	// begin inline asm
	mov.b64 {%r72,%r73}, %fd27;
	// end inline asm
	shfl.sync.bfly.b32	%r75|%p25, %r73, 1, 6175, %r78;
	shfl.sync.bfly.b32	%r74|%p26, %r72, 1, 6175, %r78;
	// begin inline asm
	mov.b64 %fd28, {%r74,%r75};
	// end inline asm
	add.f64 	%fd37, %fd27, %fd28;
$L__BB3_13:
	@%p27 bra 	$L__BB3_15;
	ld.param.u64 	%rd15, [_cupy_channelizer_8x8_complex128_complex128_param_5];
	mad.lo.s32 	%r79, %r81, %r15, %r10;
	cvta.to.global.u64 	%rd12, %rd15;
	mul.wide.u32 	%rd13, %r79, 16;
	add.s64 	%rd14, %rd12, %rd13;
	st.global.v2.f64 	[%rd14], {%fd36, %fd37};
$L__BB3_15:
	mov.u32 	%r80, %ntid.y;
	add.s32 	%r81, %r81, %r80;
	setp.lt.u32 	%p28, %r81, %r17;
	@%p28 bra 	$L__BB3_5;
$L__BB3_16:
	ret;

}
	// .globl	_cupy_channelizer_16x16_float32_complex64
.visible .entry _cupy_channelizer_16x16_float32_complex64(
	.param .u32 _cupy_channelizer_16x16_float32_complex64_param_0,
	.param .u32 _cupy_channelizer_16x16_float32_complex64_param_1,
	.param .u32 _cupy_channelizer_16x16_float32_complex64_param_2,
	.param .u64 .ptr .align 1 _cupy_channelizer_16x16_float32_complex64_param_3,
	.param .u64 .ptr .align 1 _cupy_channelizer_16x16_float32_complex64_param_4,
	.param .u64 .ptr .align 1 _cupy_channelizer_16x16_float32_complex64_param_5
)
.maxntid 256
{
	.reg .pred 	%p<25>;
	.reg .b32 	%r<76>;
	.reg .b32 	%f<28>;
	.reg .b64 	%rd<15>;
	// demoted variable
	.shared .align 4 .b8 _ZZ41_cupy_channelizer_16x16_float32_complex64E3s_h[1024];
	// demoted variable
	.shared .align 4 .b8 _ZZ41_cupy_channelizer_16x16_float32_complex64E5s_reg[1024];
	ld.param.u32 	%r17, [_cupy_channelizer_16x16_float32_complex64_param_0];
	ld.param.u32 	%r18, [_cupy_channelizer_16x16_float32_complex64_param_1];
	ld.param.u32 	%r19, [_cupy_channelizer_16x16_float32_complex64_param_2];
	ld.param.u64 	%rd6, [_cupy_channelizer_16x16_float32_complex64_param_3];
	ld.param.u64 	%rd4, [_cupy_channelizer_16x16_float32_complex64_param_4];
	ld.param.u64 	%rd5, [_cupy_channelizer_16x16_float32_complex64_param_5];
	cvta.to.global.u64 	%rd1, %rd6;
	mov.u32 	%r1, %ctaid.x;
	mov.u32 	%r20, %ntid.x;
	mov.u32 	%r2, %tid.x;
	mad.lo.s32 	%r3, %r1, %r20, %r2;
	mov.u32 	%r4, %tid.y;
	setp.lt.u32 	%p3, %r3, %r17;
	setp.lt.u32 	%p4, %r4, %r18;
	and.pred  	%p1, %p3, %p4;
	not.pred 	%p5, %p1;
	@%p5 bra 	$L__BB4_2;
	cvta.to.global.u64 	%rd7, %rd4;
	mad.lo.s32 	%r27, %r17, %r4, %r3;
	mul.wide.u32 	%rd8, %r27, 4;
	add.s64 	%rd9, %rd7, %rd8;
	ld.global.nc.f32 	%f5, [%rd9];
	shl.b32 	%r28, %r2, 6;
	mov.u32 	%r29, _ZZ41_cupy_channelizer_16x16_float32_complex64E3s_h;
	add.s32 	%r30, %r29, %r28;
	shl.b32 	%r31, %r4, 2;
	add.s32 	%r32, %r30, %r31;
	st.shared.f32 	[%r32], %f5;
	bra.uni 	$L__BB4_3;
$L__BB4_2:
	shl.b32 	%r21, %r2, 6;
	mov.u32 	%r22, _ZZ41_cupy_channelizer_16x16_float32_complex64E3s_h;
	add.s32 	%r23, %r22, %r21;
	shl.b32 	%r24, %r4, 2;
	add.s32 	%r25, %r23, %r24;
	mov.b32 	%r26, 0;
	st.shared.u32 	[%r25], %r26;
$L__BB4_3:
	mov.u32 	%r75, %ctaid.y;
	setp.ge.u32 	%p6, %r75, %r19;
	@%p6 bra 	$L__BB4_16;
	sub.s32 	%r33, %r4, %r18;
	add.s32 	%r6, %r33, 1;
	not.b32 	%r34, %r3;
	add.s32 	%r7, %r17, %r34;
	shl.b32 	%r35, %r2, 6;
	mov.u32 	%r36, _ZZ41_cupy_channelizer_16x16_float32_complex64E5s_reg;
	add.s32 	%r8, %r36, %r35;
	not.b32 	%r37, %r4;
	add.s32 	%r38, %r18, %r37;
	shl.b32 	%r39, %r38, 2;
	add.s32 	%r9, %r8, %r39;
	shl.b32 	%r40, %r4, 2;
	add.s32 	%r10, %r8, %r40;
	mad.lo.s32 	%r41, %r17, %r4, %r7;
	mul.wide.u32 	%rd10, %r41, 4;
	add.s64 	%rd2, %rd1, %rd10;
	shl.b32 	%r42, %r1, 4;
	add.s32 	%r11, %r42, %r4;
	setp.lt.u32 	%p7, %r11, %r17;
	shl.b32 	%r43, %r4, 6;
	mov.u32 	%r44, _ZZ41_cupy_channelizer_16x16_float32_complex64E3s_h;
	add.s32 	%r45, %r44, %r43;
	shl.b32 	%r46, %r2, 2;
	add.s32 	%r12, %r45, %r46;
	add.s32 	%r47, %r36, %r43;
	add.s32 	%r13, %r47, %r46;
	setp.eq.s32 	%p8, %r2, 0;
	and.pred  	%p2, %p8, %p7;
	mov.u32 	%r14, %ntid.y;
	cvta.to.global.u64 	%rd3, %rd5;
	not.pred 	%p23, %p2;
$L__BB4_5:
	setp.lt.u32 	%p9, %r75, %r18;
	@%p9 bra 	$L__BB4_8;
	@%p5 bra 	$L__BB4_11;
	add.s32 	%r48, %r6, %r75;
	mad.lo.s32 	%r49, %r48, %r17, %r7;
	mul.wide.u32 	%rd11, %r49, 4;
	add.s64 	%rd12, %rd1, %rd11;
	ld.global.nc.f32 	%f6, [%rd12];
	st.shared.f32 	[%r9], %f6;
	bra.uni 	$L__BB4_11;
$L__BB4_8:
	setp.ge.u32 	%p11, %r3, %r17;
	setp.lt.u32 	%p12, %r75, %r4;
	or.pred  	%p13, %p11, %p12;
	@%p13 bra 	$L__BB4_10;
	ld.global.nc.f32 	%f7, [%rd2];
	sub.s32 	%r51, %r75, %r4;
	shl.b32 	%r52, %r51, 2;
	add.s32 	%r53, %r8, %r52;
	st.shared.f32 	[%r53], %f7;
	bra.uni 	$L__BB4_11;
$L__BB4_10:
	mov.b32 	%r50, 0;
	st.shared.u32 	[%r10], %r50;
$L__BB4_11:
	setp.ge.u32 	%p14, %r11, %r17;
	bar.sync 	0;
	mov.f32 	%f26, 0f00000000;
	mov.f32 	%f27, %f26;
	@%p14 bra 	$L__BB4_13;
	ld.shared.f32 	%f9, [%r12];
	ld.shared.f32 	%f10, [%r13];
	mul.f32 	%f11, %f9, %f10;
	// begin inline asm
	mov.u32 %r54, %laneid;
	// end inline asm
	and.b32  	%r55, %r54, -16;
	mov.b32 	%r56, 65535;
	shl.b32 	%r57, %r56, %r55;
	mov.b32 	%r58, %f11;
	shfl.sync.bfly.b32	%r59|%p15, %r58, 8, 4127, %r57;
	mov.b32 	%f12, %r59;
	add.f32 	%f13, %f11, %f12;
	mov.b32 	%r60, %f13;
	shfl.sync.bfly.b32	%r61|%p16, %r60, 4, 4127, %r57;
	mov.b32 	%f14, %r61;
	add.f32 	%f15, %f13, %f14;
	mov.b32 	%r62, %f15;
	shfl.sync.bfly.b32	%r63|%p17, %r62, 2, 4127, %r57;
	mov.b32 	%f16, %r63;
	add.f32 	%f17, %f15, %f16;
	mov.b32 	%r64, %f17;
	shfl.sync.bfly.b32	%r65|%p18, %r64, 1, 4127, %r57;
	mov.b32 	%f18, %r65;
	add.f32 	%f27, %f17, %f18;
	mov.b32 	%r66, 0;
	shfl.sync.bfly.b32	%r67|%p19, %r66, 8, 4127, %r57;
	mov.b32 	%f19, %r67;
	add.f32 	%f20, %f19, 0f00000000;
	mov.b32 	%r68, %f20;
	shfl.sync.bfly.b32	%r69|%p20, %r68, 4, 4127, %r57;
	mov.b32 	%f21, %r69;
	add.f32 	%f22, %f20, %f21;
	mov.b32 	%r70, %f22;
	shfl.sync.bfly.b32	%r71|%p21, %r70, 2, 4127, %r57;
	mov.b32 	%f23, %r71;
	add.f32 	%f24, %f22, %f23;
	mov.b32 	%r72, %f24;
	shfl.sync.bfly.b32	%r73|%p22, %r72, 1, 4127, %r57;
	mov.b32 	%f25, %r73;
	add.f32 	%f26, %f24, %f25;
$L__BB4_13:
	@%p23 bra 	$L__BB4_15;
	mad.lo.s32 	%r74, %r75, %r17, %r11;
	mul.wide.u32 	%rd13, %r74, 8;
	add.s64 	%rd14, %rd3, %rd13;
	st.global.v2.f32 	[%rd14], {%f27, %f26};
$L__BB4_15:
	add.s32 	%r75, %r75, %r14;
	setp.lt.u32 	%p24, %r75, %r19;
	@%p24 bra 	$L__BB4_5;
$L__BB4_16:
	ret;

}
	// .globl	_cupy_channelizer_16x16_complex64_complex64
.visible .entry _cupy_channelizer_16x16_complex64_complex64(
	.param .u32 _cupy_channelizer_16x16_complex64_complex64_param_0,
	.param .u32 _cupy_channelizer_16x16_complex64_complex64_param_1,
	.param .u32 _cupy_channelizer_16x16_complex64_complex64_param_2,
	.param .u64 .ptr .align 1 _cupy_channelizer_16x16_complex64_complex64_param_3,
	.param .u64 .ptr .align 1 _cupy_channelizer_16x16_complex64_complex64_param_4,
	.param .u64 .ptr .align 1 _cupy_channelizer_16x16_complex64_complex64_param_5
)
.maxntid 256
{
	.reg .pred 	%p<25>;
	.reg .b32 	%r<74>;
	.reg .b32 	%f<42>;
	.reg .b64 	%rd<15>;
	// demoted variable
	.shared .align 8 .b8 _ZZ43_cupy_channelizer_16x16_complex64_complex64E3s_h[2048];
	// demoted variable
	.shared .align 8 .b8 _ZZ43_cupy_channelizer_16x16_complex64_complex64E5s_reg[2048];
	ld.param.u32 	%r17, [_cupy_channelizer_16x16_complex64_complex64_param_0];
	ld.param.u32 	%r18, [_cupy_channelizer_16x16_complex64_complex64_param_1];
	ld.param.u32 	%r19, [_cupy_channelizer_16x16_complex64_complex64_param_2];
	ld.param.u64 	%rd6, [_cupy_channelizer_16x16_complex64_complex64_param_3];
	ld.param.u64 	%rd4, [_cupy_channelizer_16x16_complex64_complex64_param_4];
	ld.param.u64 	%rd5, [_cupy_channelizer_16x16_complex64_complex64_param_5];
	cvta.to.global.u64 	%rd1, %rd6;
	mov.u32 	%r1, %ctaid.x;
	mov.u32 	%r20, %ntid.x;
	mov.u32 	%r2, %tid.x;
	mad.lo.s32 	%r3, %r1, %r20, %r2;
	mov.u32 	%r4, %tid.y;
	setp.lt.u32 	%p3, %r3, %r17;
	setp.lt.u32 	%p4, %r4, %r18;
	and.pred  	%p1, %p3, %p4;
	not.pred 	%p5, %p1;
	@%p5 bra 	$L__BB5_2;
	cvta.to.global.u64 	%rd7, %rd4;
	mad.lo.s32 	%r26, %r17, %r4, %r3;
	mul.wide.u32 	%rd8, %r26, 8;
	add.s64 	%rd9, %rd7, %rd8;
	ld.global.nc.v2.f32 	{%f6, %f7}, [%rd9];
	neg.f32 	%f8, %f7;
	shl.b32 	%r27, %r2, 7;
	mov.u32 	%r28, _ZZ43_cupy_channelizer_16x16_complex64_complex64E3s_h;
	add.s32 	%r29, %r28, %r27;
	shl.b32 	%r30, %r4, 3;
	add.s32 	%r31, %r29, %r30;
	st.shared.v2.f32 	[%r31], {%f6, %f8};
	bra.uni 	$L__BB5_3;
$L__BB5_2:
	shl.b32 	%r21, %r2, 7;
	mov.u32 	%r22, _ZZ43_cupy_channelizer_16x16_complex64_complex64E3s_h;
	add.s32 	%r23, %r22, %r21;
	shl.b32 	%r24, %r4, 3;
	add.s32 	%r25, %r23, %r24;
	mov.f32 	%f5, 0f00000000;
	st.shared.v2.f32 	[%r25], {%f5, %f5};
$L__BB5_3:
	mov.u32 	%r73, %ctaid.y;
	setp.ge.u32 	%p6, %r73, %r19;
	@%p6 bra 	$L__BB5_16;
	sub.s32 	%r32, %r4, %r18;
	add.s32 	%r6, %r32, 1;
	not.b32 	%r33, %r3;
	add.s32 	%r7, %r17, %r33;
	shl.b32 	%r34, %r2, 7;
	mov.u32 	%r35, _ZZ43_cupy_channelizer_16x16_complex64_complex64E5s_reg;
	add.s32 	%r8, %r35, %r34;
	not.b32 	%r36, %r4;
	add.s32 	%r37, %r18, %r36;
	shl.b32 	%r38, %r37, 3;
	add.s32 	%r9, %r8, %r38;
	shl.b32 	%r39, %r4, 3;
	add.s32 	%r10, %r8, %r39;
	mad.lo.s32 	%r40, %r17, %r4, %r7;
	mul.wide.u32 	%rd10, %r40, 8;
	add.s64 	%rd2, %rd1, %rd10;
	shl.b32 	%r41, %r1, 4;
	add.s32 	%r11, %r41, %r4;
	setp.lt.u32 	%p7, %r11, %r17;
	shl.b32 	%r42, %r4, 7;
	mov.u32 	%r43, _ZZ43_cupy_channelizer_16x16_complex64_complex64E3s_h;
	add.s32 	%r44, %r43, %r42;
	shl.b32 	%r45, %r2, 3;
	add.s32 	%r12, %r44, %r45;
	add.s32 	%r46, %r35, %r42;
	add.s32 	%r13, %r46, %r45;
	setp.eq.s32 	%p8, %r2, 0;
	and.pred  	%p2, %p8, %p7;
	mov.u32 	%r14, %ntid.y;
	cvta.to.global.u64 	%rd3, %rd5;
	not.pred 	%p23, %p2;
$L__BB5_5:
	setp.lt.u32 	%p9, %r73, %r18;
	@%p9 bra 	$L__BB5_8;
	@%p5 bra 	$L__BB5_11;
	add.s32 	%r47, %r6, %r73;
	mad.lo.s32 	%r48, %r47, %r17, %r7;
	mul.wide.u32 	%rd11, %r48, 8;
	add.s64 	%rd12, %rd1, %rd11;
	ld.global.nc.v2.f32 	{%f9, %f10}, [%rd12];
	neg.f32 	%f11, %f10;
	st.shared.v2.f32 	[%r9], {%f9, %f11};
	bra.uni 	$L__BB5_11;
$L__BB5_8:
	setp.ge.u32 	%p11, %r3, %r17;
	setp.lt.u32 	%p12, %r73, %r4;
	or.pred  	%p13, %p11, %p12;
	@%p13 bra 	$L__BB5_10;
	ld.global.nc.v2.f32 	{%f13, %f14}, [%rd2];
	neg.f32 	%f15, %f14;
	sub.s32 	%r49, %r73, %r4;
	shl.b32 	%r50, %r49, 3;
	add.s32 	%r51, %r8, %r50;
	st.shared.v2.f32 	[%r51], {%f13, %f15};
	bra.uni 	$L__BB5_11;
$L__BB5_10:
	mov.f32 	%f12, 0f00000000;
	st.shared.v2.f32 	[%r10], {%f12, %f12};
$L__BB5_11:
	setp.ge.u32 	%p14, %r11, %r17;
	bar.sync 	0;
	mov.f32 	%f40, 0f00000000;
	mov.f32 	%f41, %f40;
	@%p14 bra 	$L__BB5_13;
	ld.shared.v2.f32 	{%f17, %f18}, [%r12];
	ld.shared.v2.f32 	{%f19, %f20}, [%r13];
	mul.f32 	%f21, %f17, %f19;
	mul.f32 	%f22, %f18, %f20;
	sub.f32 	%f23, %f21, %f22;
	mul.f32 	%f24, %f18, %f19;
	fma.rn.f32 	%f25, %f20, %f17, %f24;
	// begin inline asm
	mov.u32 %r52, %laneid;
	// end inline asm
	and.b32  	%r53, %r52, -16;
	mov.b32 	%r54, 65535;
	shl.b32 	%r55, %r54, %r53;
	mov.b32 	%r56, %f23;
	shfl.sync.bfly.b32	%r57|%p15, %r56, 8, 4127, %r55;
	mov.b32 	%f26, %r57;
	add.f32 	%f27, %f23, %f26;
	mov.b32 	%r58, %f27;
	shfl.sync.bfly.b32	%r59|%p16, %r58, 4, 4127, %r55;
	mov.b32 	%f28, %r59;
	add.f32 	%f29, %f27, %f28;
	mov.b32 	%r60, %f29;
	shfl.sync.bfly.b32	%r61|%p17, %r60, 2, 4127, %r55;
	mov.b32 	%f30, %r61;
	add.f32 	%f31, %f29, %f30;
	mov.b32 	%r62, %f31;
	shfl.sync.bfly.b32	%r63|%p18, %r62, 1, 4127, %r55;
	mov.b32 	%f32, %r63;
	add.f32 	%f40, %f31, %f32;
	mov.b32 	%r64, %f25;
	shfl.sync.bfly.b32	%r65|%p19, %r64, 8, 4127, %r55;
	mov.b32 	%f33, %r65;
	add.f32 	%f34, %f25, %f33;
	mov.b32 	%r66, %f34;
	shfl.sync.bfly.b32	%r67|%p20, %r66, 4, 4127, %r55;
	mov.b32 	%f35, %r67;
	add.f32 	%f36, %f34, %f35;
	mov.b32 	%r68, %f36;
	shfl.sync.bfly.b32	%r69|%p21, %r68, 2, 4127, %r55;
	mov.b32 	%f37, %r69;
	add.f32 	%f38, %f36, %f37;
	mov.b32 	%r70, %f38;
	shfl.sync.bfly.b32	%r71|%p22, %r70, 1, 4127, %r55;
	mov.b32 	%f39, %r71;
	add.f32 	%f41, %f38, %f39;
$L__BB5_13:
	@%p23 bra 	$L__BB5_15;
	mad.lo.s32 	%r72, %r73, %r17, %r11;
	mul.wide.u32 	%rd13, %r72, 8;
	add.s64 	%rd14, %rd3, %rd13;
	st.global.v2.f32 	[%rd14], {%f40, %f41};
$L__BB5_15:
	add.s32 	%r73, %r73, %r14;
	setp.lt.u32 	%p24, %r73, %r19;
	@%p24 bra 	$L__BB5_5;
$L__BB5_16:
	ret;

}
	// .globl	_cupy_channelizer_16x16_float64_complex128
.visible .entry _cupy_channelizer_16x16_float64_complex128(
	.param .u32 _cupy_channelizer_16x16_float64_complex128_param_0,
	.param .u32 _cupy_channelizer_16x16_float64_complex128_param_1,
	.param .u32 _cupy_channelizer_16x16_float64_complex128_param_2,
	.param .u64 .ptr .align 1 _cupy_channelizer_16x16_float64_complex128_param_3,
	.param .u64 .ptr .align 1 _cupy_channelizer_16x16_float64_complex128_param_4,
	.param .u64 .ptr .align 1 _cupy_channelizer_16x16_float64_complex128_param_5
)
.maxntid 256
{
	.reg .pred 	%p<33>;
	.reg .b32 	%r<90>;
	.reg .b64 	%rd<17>;
	.reg .b64 	%fd<29>;
	// demoted variable
	.shared .align 8 .b8 _ZZ42_cupy_channelizer_16x16_float64_complex128E3s_h[2048];
	// demoted variable
	.shared .align 8 .b8 _ZZ42_cupy_channelizer_16x16_float64_complex128E5s_reg[2048];
	ld.param.u32 	%r17, [_cupy_channelizer_16x16_float64_complex128_param_0];
	ld.param.u32 	%r18, [_cupy_channelizer_16x16_float64_complex128_param_1];
	ld.param.u32 	%r19, [_cupy_channelizer_16x16_float64_complex128_param_2];
	ld.param.u64 	%rd6, [_cupy_channelizer_16x16_float64_complex128_param_3];
	ld.param.u64 	%rd4, [_cupy_channelizer_16x16_float64_complex128_param_4];
	ld.param.u64 	%rd5, [_cupy_channelizer_16x16_float64_complex128_param_5];
	cvta.to.global.u64 	%rd1, %rd6;
	mov.u32 	%r1, %ctaid.x;
	mov.u32 	%r20, %ntid.x;
	mov.u32 	%r2, %tid.x;
	mad.lo.s32 	%r3, %r1, %r20, %r2;
	mov.u32 	%r4, %tid.y;
	setp.lt.u32 	%p3, %r3, %r17;
	setp.lt.u32 	%p4, %r4, %r18;
	and.pred  	%p1, %p3, %p4;
	not.pred 	%p5, %p1;
	@%p5 bra 	$L__BB6_2;
	cvta.to.global.u64 	%rd8, %rd4;
	mad.lo.s32 	%r26, %r17, %r4, %r3;
	mul.wide.u32 	%rd9, %r26, 8;
	add.s64 	%rd10, %rd8, %rd9;
	ld.global.nc.f64 	%fd5, [%rd10];
	shl.b32 	%r27, %r2, 7;
	mov.u32 	%r28, _ZZ42_cupy_channelizer_16x16_float64_complex128E3s_h;
	add.s32 	%r29, %r28, %r27;
	shl.b32 	%r30, %r4, 3;
	add.s32 	%r31, %r29, %r30;
	st.shared.f64 	[%r31], %fd5;
	bra.uni 	$L__BB6_3;
$L__BB6_2:
	shl.b32 	%r21, %r2, 7;
	mov.u32 	%r22, _ZZ42_cupy_channelizer_16x16_float64_complex128E3s_h;
	add.s32 	%r23, %r22, %r21;
	shl.b32 	%r24, %r4, 3;
	add.s32 	%r25, %r23, %r24;
	mov.b64 	%rd7, 0;
	st.shared.u64 	[%r25], %rd7;
$L__BB6_3:
	mov.u32 	%r89, %ctaid.y;
	setp.ge.u32 	%p6, %r89, %r19;
	@%p6 bra 	$L__BB6_16;
	sub.s32 	%r32, %r4, %r18;
	add.s32 	%r6, %r32, 1;
	not.b32 	%r33, %r3;
	add.s32 	%r7, %r17, %r33;
	shl.b32 	%r34, %r2, 7;
	mov.u32 	%r35, _ZZ42_cupy_channelizer_16x16_float64_complex128E5s_reg;
	add.s32 	%r8, %r35, %r34;
	not.b32 	%r36, %r4;
	add.s32 	%r37, %r18, %r36;
	shl.b32 	%r38, %r37, 3;
	add.s32 	%r9, %r8, %r38;
	shl.b32 	%r39, %r4, 3;
	add.s32 	%r10, %r8, %r39;
	mad.lo.s32 	%r40, %r17, %r4, %r7;
	mul.wide.u32 	%rd11, %r40, 8;
	add.s64 	%rd2, %rd1, %rd11;
	shl.b32 	%r41, %r1, 4;
	add.s32 	%r11, %r41, %r4;
	setp.lt.u32 	%p7, %r11, %r17;
	shl.b32 	%r42, %r4, 7;
	mov.u32 	%r43, _ZZ42_cupy_channelizer_16x16_float64_complex128E3s_h;
	add.s32 	%r44, %r43, %r42;
	shl.b32 	%r45, %r2, 3;
	add.s32 	%r12, %r44, %r45;
	add.s32 	%r46, %r35, %r42;
	add.s32 	%r13, %r46, %r45;
	setp.eq.s32 	%p8, %r2, 0;
	and.pred  	%p2, %p8, %p7;
	mov.u32 	%r14, %ntid.y;
	cvta.to.global.u64 	%rd3, %rd5;
	not.pred 	%p31, %p2;
$L__BB6_5:
	setp.lt.u32 	%p9, %r89, %r18;
	@%p9 bra 	$L__BB6_8;
	@%p5 bra 	$L__BB6_11;
	add.s32 	%r47, %r6, %r89;
	mad.lo.s32 	%r48, %r47, %r17, %r7;
	mul.wide.u32 	%rd12, %r48, 8;
	add.s64 	%rd13, %rd1, %rd12;
	ld.global.nc.f64 	%fd6, [%rd13];
	st.shared.f64 	[%r9], %fd6;
	bra.uni 	$L__BB6_11;
$L__BB6_8:
	setp.ge.u32 	%p11, %r3, %r17;
	setp.lt.u32 	%p12, %r89, %r4;
	or.pred  	%p13, %p11, %p12;
	@%p13 bra 	$L__BB6_10;
	ld.global.nc.f64 	%fd7, [%rd2];
	sub.s32 	%r49, %r89, %r4;
	shl.b32 	%r50, %r49, 3;
	add.s32 	%r51, %r8, %r50;
	st.shared.f64 	[%r51], %fd7;
	bra.uni 	$L__BB6_11;
$L__BB6_10:
	mov.b64 	%rd14, 0;
	st.shared.u64 	[%r10], %rd14;
$L__BB6_11:
	setp.ge.u32 	%p14, %r11, %r17;
	bar.sync 	0;
	mov.f64 	%fd27, 0d0000000000000000;
	mov.f64 	%fd28, %fd27;
	@%p14 bra 	$L__BB6_13;
	ld.shared.f64 	%fd25, [%r12];
	ld.shared.f64 	%fd26, [%r13];
	mul.f64 	%fd9, %fd25, %fd26;
	// begin inline asm
	mov.u32 %r52, %laneid;
	// end inline asm
	and.b32  	%r85, %r52, -16;
	mov.b32 	%r86, 65535;
	shl.b32 	%r87, %r86, %r85;
	// begin inline asm
	mov.b64 {%r53,%r54}, %fd9;
	// end inline asm
	shfl.sync.bfly.b32	%r56|%p15, %r54, 8, 4127, %r87;
	shfl.sync.bfly.b32	%r55|%p16, %r53, 8, 4127, %r87;
	// begin inline asm
	mov.b64 %fd10, {%r55,%r56};
	// end inline asm
	add.f64 	%fd11, %fd9, %fd10;
	// begin inline asm
	mov.b64 {%r57,%r58}, %fd11;
	// end inline asm
	shfl.sync.bfly.b32	%r60|%p17, %r58, 4, 4127, %r87;
	shfl.sync.bfly.b32	%r59|%p18, %r57, 4, 4127, %r87;
	// begin inline asm
	mov.b64 %fd12, {%r59,%r60};
	// end inline asm
	add.f64 	%fd13, %fd11, %fd12;
	// begin inline asm
	mov.b64 {%r61,%r62}, %fd13;
	// end inline asm
	shfl.sync.bfly.b32	%r64|%p19, %r62, 2, 4127, %r87;
	shfl.sync.bfly.b32	%r63|%p20, %r61, 2, 4127, %r87;
	// begin inline asm
	mov.b64 %fd14, {%r63,%r64};
	// end inline asm
	add.f64 	%fd15, %fd13, %fd14;
	// begin inline asm
	mov.b64 {%r65,%r66}, %fd15;
	// end inline asm
	shfl.sync.bfly.b32	%r68|%p21, %r66, 1, 4127, %r87;
	shfl.sync.bfly.b32	%r67|%p22, %r65, 1, 4127, %r87;
	// begin inline asm
	mov.b64 %fd16, {%r67,%r68};
	// end inline asm
	add.f64 	%fd28, %fd15, %fd16;
	mov.f64 	%fd17, 0d0000000000000000;
	// begin inline asm
	mov.b64 {%r69,%r70}, %fd17;
	// end inline asm
	shfl.sync.bfly.b32	%r72|%p23, %r70, 8, 4127, %r87;
	shfl.sync.bfly.b32	%r71|%p24, %r69, 8, 4127, %r87;
	// begin inline asm
	mov.b64 %fd18, {%r71,%r72};
	// end inline asm
	add.f64 	%fd19, %fd18, 0d0000000000000000;
	// begin inline asm
	mov.b64 {%r73,%r74}, %fd19;
	// end inline asm
	shfl.sync.bfly.b32	%r76|%p25, %r74, 4, 4127, %r87;
	shfl.sync.bfly.b32	%r75|%p26, %r73, 4, 4127, %r87;
	// begin inline asm
	mov.b64 %fd20, {%r75,%r76};
	// end inline asm
	add.f64 	%fd21, %fd19, %fd20;
	// begin inline asm
	mov.b64 {%r77,%r78}, %fd21;
	// end inline asm
	shfl.sync.bfly.b32	%r80|%p27, %r78, 2, 4127, %r87;
	shfl.sync.bfly.b32	%r79|%p28, %r77, 2, 4127, %r87;
	// begin inline asm
	mov.b64 %fd22, {%r79,%r80};
	// end inline asm
	add.f64 	%fd23, %fd21, %fd22;
	// begin inline asm
	mov.b64 {%r81,%r82}, %fd23;
	// end inline asm
	shfl.sync.bfly.b32	%r84|%p29, %r82, 1, 4127, %r87;
	shfl.sync.bfly.b32	%r83|%p30, %r81, 1, 4127, %r87;
	// begin inline asm
	mov.b64 %fd24, {%r83,%r84};
	// end inline asm
	add.f64 	%fd27, %fd23, %fd24;
$L__BB6_13:
	@%p31 bra 	$L__BB6_15;
	mad.lo.s32 	%r88, %r89, %r17, %r11;
	mul.wide.u32 	%rd15, %r88, 16;
	add.s64 	%rd16, %rd3, %rd15;
	st.global.v2.f64 	[%rd16], {%fd28, %fd27};
$L__BB6_15:
	add.s32 	%r89, %r89, %r14;
	setp.lt.u32 	%p32, %r89, %r19;
	@%p32 bra 	$L__BB6_5;
$L__BB6_16:
	ret;

}
	// .globl	_cupy_channelizer_16x16_complex128_complex128
.visible .entry _cupy_channelizer_16x16_complex128_complex128(
	.param .u32 _cupy_channelizer_16x16_complex128_complex128_param_0,
	.param .u32 _cupy_channelizer_16x16_complex128_complex128_param_1,
	.param .u32 _cupy_channelizer_16x16_complex128_complex128_param_2,
	.param .u64 .ptr .align 1 _cupy_channelizer_16x16_complex128_complex128_param_3,
	.param .u64 .ptr .align 1 _cupy_channelizer_16x16_complex128_complex128_param_4,
	.param .u64 .ptr .align 1 _cupy_channelizer_16x16_complex128_complex128_param_5
)
.maxntid 256
{
	.reg .pred 	%p<33>;
	.reg .b32 	%r<90>;
	.reg .b64 	%rd<16>;
	.reg .b64 	%fd<42>;
	// demoted variable
	.shared .align 16 .b8 _ZZ45_cupy_channelizer_16x16_complex128_complex128E3s_h[4096];
	// demoted variable
	.shared .align 16 .b8 _ZZ45_cupy_channelizer_16x16_complex128_complex128E5s_reg[4096];
	ld.param.u32 	%r15, [_cupy_channelizer_16x16_complex128_complex128_param_0];
	ld.param.u32 	%r16, [_cupy_channelizer_16x16_complex128_complex128_param_1];
	ld.param.u32 	%r17, [_cupy_channelizer_16x16_complex128_complex128_param_2];
	ld.param.u64 	%rd5, [_cupy_channelizer_16x16_complex128_complex128_param_3];
	ld.param.u64 	%rd3, [_cupy_channelizer_16x16_complex128_complex128_param_4];
	cvta.to.global.u64 	%rd1, %rd5;
	mov.u32 	%r1, %ctaid.x;
	mov.u32 	%r18, %ntid.x;
	mov.u32 	%r2, %tid.x;
	mad.lo.s32 	%r3, %r1, %r18, %r2;
	mov.u32 	%r4, %tid.y;
	setp.lt.u32 	%p3, %r3, %r15;
	setp.lt.u32 	%p4, %r4, %r16;
	and.pred  	%p1, %p3, %p4;
	not.pred 	%p5, %p1;
	@%p5 bra 	$L__BB7_2;
	cvta.to.global.u64 	%rd6, %rd3;
	mad.lo.s32 	%r24, %r15, %r4, %r3;
	mul.wide.u32 	%rd7, %r24, 16;
	add.s64 	%rd8, %rd6, %rd7;
	ld.global.nc.v2.f64 	{%fd6, %fd7}, [%rd8];
	neg.f64 	%fd8, %fd7;
	shl.b32 	%r25, %r2, 8;
	mov.u32 	%r26, _ZZ45_cupy_channelizer_16x16_complex128_complex128E3s_h;
	add.s32 	%r27, %r26, %r25;
	shl.b32 	%r28, %r4, 4;
	add.s32 	%r29, %r27, %r28;
	st.shared.v2.f64 	[%r29], {%fd6, %fd8};
	bra.uni 	$L__BB7_3;
$L__BB7_2:
	shl.b32 	%r19, %r2, 8;
	mov.u32 	%r20, _ZZ45_cupy_channelizer_16x16_complex128_complex128E3s_h;
	add.s32 	%r21, %r20, %r19;
	shl.b32 	%r22, %r4, 4;
	add.s32 	%r23, %r21, %r22;
	mov.f64 	%fd5, 0d0000000000000000;
	st.shared.v2.f64 	[%r23], {%fd5, %fd5};
$L__BB7_3:
	mov.u32 	%r89, %ctaid.y;
	setp.ge.u32 	%p6, %r89, %r17;
	@%p6 bra 	$L__BB7_16;
	sub.s32 	%r30, %r4, %r16;
	add.s32 	%r6, %r30, 1;
	not.b32 	%r31, %r3;
	add.s32 	%r7, %r15, %r31;
	shl.b32 	%r32, %r2, 8;
	mov.u32 	%r33, _ZZ45_cupy_channelizer_16x16_complex128_complex128E5s_reg;
	add.s32 	%r8, %r33, %r32;
	not.b32 	%r34, %r4;
	add.s32 	%r35, %r16, %r34;
	shl.b32 	%r36, %r35, 4;
	add.s32 	%r9, %r8, %r36;
	mad.lo.s32 	%r37, %r15, %r4, %r7;
	mul.wide.u32 	%rd9, %r37, 16;
	add.s64 	%rd2, %rd1, %rd9;
	shl.b32 	%r38, %r1, 4;
	add.s32 	%r10, %r38, %r4;
	setp.lt.u32 	%p7, %r10, %r15;
	shl.b32 	%r39, %r4, 8;
	mov.u32 	%r40, _ZZ45_cupy_channelizer_16x16_complex128_complex128E3s_h;
	add.s32 	%r41, %r40, %r39;
	shl.b32 	%r42, %r2, 4;
	add.s32 	%r11, %r41, %r42;
	add.s32 	%r43, %r33, %r39;
	add.s32 	%r12, %r43, %r42;
	setp.eq.s32 	%p8, %r2, 0;
	and.pred  	%p2, %p8, %p7;
	not.pred 	%p31, %p2;
$L__BB7_5:
	setp.lt.u32 	%p9, %r89, %r16;
	@%p9 bra 	$L__BB7_8;
	@%p5 bra 	$L__BB7_11;
	add.s32 	%r44, %r6, %r89;
	mad.lo.s32 	%r45, %r44, %r15, %r7;
	mul.wide.u32 	%rd10, %r45, 16;
	add.s64 	%rd11, %rd1, %rd10;
	ld.global.nc.v2.f64 	{%fd9, %fd10}, [%rd11];
	neg.f64 	%fd11, %fd10;
	st.shared.v2.f64 	[%r9], {%fd9, %fd11};
	bra.uni 	$L__BB7_11;
$L__BB7_8:
	setp.ge.u32 	%p11, %r3, %r15;
	setp.lt.u32 	%p12, %r89, %r4;
	or.pred  	%p13, %p11, %p12;
	@%p13 bra 	$L__BB7_10;
	ld.global.nc.v2.f64 	{%fd13, %fd14}, [%rd2];
	neg.f64 	%fd15, %fd14;
	sub.s32 	%r48, %r89, %r4;
	shl.b32 	%r49, %r48, 4;
	add.s32 	%r50, %r8, %r49;
	st.shared.v2.f64 	[%r50], {%fd13, %fd15};
	bra.uni 	$L__BB7_11;
$L__BB7_10:
	shl.b32 	%r46, %r4, 4;
	add.s32 	%r47, %r8, %r46;
	mov.f64 	%fd12, 0d0000000000000000;
	st.shared.v2.f64 	[%r47], {%fd12, %fd12};
$L__BB7_11:
	setp.ge.u32 	%p14, %r10, %r15;
	bar.sync 	0;
	mov.f64 	%fd40, 0d0000000000000000;
	mov.f64 	%fd41, %fd40;
	@%p14 bra 	$L__BB7_13;
	ld.shared.v2.f64 	{%fd33, %fd34}, [%r11];
	ld.shared.v2.f64 	{%fd35, %fd36}, [%r12];
	mul.f64 	%fd37, %fd33, %fd35;
	mul.f64 	%fd38, %fd34, %fd36;
	sub.f64 	%fd17, %fd37, %fd38;
	mul.f64 	%fd39, %fd34, %fd35;
	fma.rn.f64 	%fd25, %fd36, %fd33, %fd39;
	// begin inline asm
	mov.u32 %r51, %laneid;
	// end inline asm
	and.b32  	%r84, %r51, -16;
	mov.b32 	%r85, 65535;
	shl.b32 	%r86, %r85, %r84;
	// begin inline asm
	mov.b64 {%r52,%r53}, %fd17;
	// end inline asm
	shfl.sync.bfly.b32	%r55|%p15, %r53, 8, 4127, %r86;
	shfl.sync.bfly.b32	%r54|%p16, %r52, 8, 4127, %r86;
	// begin inline asm
	mov.b64 %fd18, {%r54,%r55};
	// end inline asm
	add.f64 	%fd19, %fd17, %fd18;
	// begin inline asm
	mov.b64 {%r56,%r57}, %fd19;
	// end inline asm
	shfl.sync.bfly.b32	%r59|%p17, %r57, 4, 4127, %r86;
	shfl.sync.bfly.b32	%r58|%p18, %r56, 4, 4127, %r86;
	// begin inline asm
	mov.b64 %fd20, {%r58,%r59};
	// end inline asm
	add.f64 	%fd21, %fd19, %fd20;
	// begin inline asm
	mov.b64 {%r60,%r61}, %fd21;
	// end inline asm
	shfl.sync.bfly.b32	%r63|%p19, %r61, 2, 4127, %r86;
	shfl.sync.bfly.b32	%r62|%p20, %r60, 2, 4127, %r86;
	// begin inline asm
	mov.b64 %fd22, {%r62,%r63};
	// end inline asm
	add.f64 	%fd23, %fd21, %fd22;
	// begin inline asm
	mov.b64 {%r64,%r65}, %fd23;
	// end inline asm
	shfl.sync.bfly.b32	%r67|%p21, %r65, 1, 4127, %r86;
	shfl.sync.bfly.b32	%r66|%p22, %r64, 1, 4127, %r86;
	// begin inline asm
	mov.b64 %fd24, {%r66,%r67};
	// end inline asm
	add.f64 	%fd40, %fd23, %fd24;
	// begin inline asm
	mov.b64 {%r68,%r69}, %fd25;
	// end inline asm
	shfl.sync.bfly.b32	%r71|%p23, %r69, 8, 4127, %r86;
	shfl.sync.bfly.b32	%r70|%p24, %r68, 8, 4127, %r86;
	// begin inline asm
	mov.b64 %fd26, {%r70,%r71};
	// end inline asm
	add.f64 	%fd27, %fd25, %fd26;
	// begin inline asm
	mov.b64 {%r72,%r73}, %fd27;
	// end inline asm
	shfl.sync.bfly.b32	%r75|%p25, %r73, 4, 4127, %r86;
	shfl.sync.bfly.b32	%r74|%p26, %r72, 4, 4127, %r86;
	// begin inline asm
	mov.b64 %fd28, {%r74,%r75};
	// end inline asm
	add.f64 	%fd29, %fd27, %fd28;
	// begin inline asm
	mov.b64 {%r76,%r77}, %fd29;
	// end inline asm
	shfl.sync.bfly.b32	%r79|%p27, %r77, 2, 4127, %r86;
	shfl.sync.bfly.b32	%r78|%p28, %r76, 2, 4127, %r86;
	// begin inline asm
	mov.b64 %fd30, {%r78,%r79};
	// end inline asm
	add.f64 	%fd31, %fd29, %fd30;
	// begin inline asm
	mov.b64 {%r80,%r81}, %fd31;
	// end inline asm
	shfl.sync.bfly.b32	%r83|%p29, %r81, 1, 4127, %r86;
	shfl.sync.bfly.b32	%r82|%p30, %r80, 1, 4127, %r86;
	// begin inline asm
	mov.b64 %fd32, {%r82,%r83};
	// end inline asm
	add.f64 	%fd41, %fd31, %fd32;
$L__BB7_13:
	@%p31 bra 	$L__BB7_15;
	ld.param.u64 	%rd15, [_cupy_channelizer_16x16_complex128_complex128_param_5];
	mad.lo.s32 	%r87, %r89, %r15, %r10;
	cvta.to.global.u64 	%rd12, %rd15;
	mul.wide.u32 	%rd13, %r87, 16;
	add.s64 	%rd14, %rd12, %rd13;
	st.global.v2.f64 	[%rd14], {%fd40, %fd41};
$L__BB7_15:
	mov.u32 	%r88, %ntid.y;
	add.s32 	%r89, %r89, %r88;
	setp.lt.u32 	%p32, %r89, %r17;
	@%p32 bra 	$L__BB7_5;
$L__BB7_16:
	ret;

}
	// .globl	_cupy_channelizer_32x32_float32_complex64
.visible .entry _cupy_channelizer_32x32_float32_complex64(
	.param .u32 _cupy_channelizer_32x32_float32_complex64_param_0,
	.param .u32 _cupy_channelizer_32x32_float32_complex64_param_1,
	.param .u32 _cupy_channelizer_32x32_float32_complex64_param_2,
	.param .u64 .ptr .align 1 _cupy_channelizer_32x32_float32_complex64_param_3,
	.param .u64 .ptr .align 1 _cupy_channelizer_32x32_float32_complex64_param_4,
	.param .u64 .ptr .align 1 _cupy_channelizer_32x32_float32_complex64_param_5
)
.maxntid 1024
{
	.reg .pred 	%p<27>;
	.reg .b32 	%r<76>;
	.reg .b32 	%f<32>;
	.reg .b64 	%rd<15>;
	// demoted variable
	.shared .align 4 .b8 _ZZ41_cupy_channelizer_32x32_float32_complex64E3s_h[4096];
	// demoted variable
	.shared .align 4 .b8 _ZZ41_cupy_channelizer_32x32_float32_complex64E5s_reg[4096];
	ld.param.u32 	%r17, [_cupy_channelizer_32x32_float32_complex64_param_0];
	ld.param.u32 	%r18, [_cupy_channelizer_32x32_float32_complex64_param_1];
	ld.param.u32 	%r19, [_cupy_channelizer_32x32_float32_complex64_param_2];
	ld.param.u64 	%rd6, [_cupy_channelizer_32x32_float32_complex64_param_3];
	ld.param.u64 	%rd4, [_cupy_channelizer_32x32_float32_complex64_param_4];
	ld.param.u64 	%rd5, [_cupy_channelizer_32x32_float32_complex64_param_5];
	cvta.to.global.u64 	%rd1, %rd6;
	mov.u32 	%r1, %ctaid.x;
	mov.u32 	%r20, %ntid.x;
	mov.u32 	%r2, %tid.x;
	mad.lo.s32 	%r3, %r1, %r20, %r2;
	mov.u32 	%r4, %tid.y;
	setp.lt.u32 	%p3, %r3, %r17;
	setp.lt.u32 	%p4, %r4, %r18;
	and.pred  	%p1, %p3, %p4;
	not.pred 	%p5, %p1;
	@%p5 bra 	$L__BB8_2;
	cvta.to.global.u64 	%rd7, %rd4;
	mad.lo.s32 	%r27, %r17, %r4, %r3;
	mul.wide.u32 	%rd8, %r27, 4;
	add.s64 	%rd9, %rd7, %rd8;
	ld.global.nc.f32 	%f5, [%rd9];
	shl.b32 	%r28, %r2, 7;
	mov.u32 	%r29, _ZZ41_cupy_channelizer_32x32_float32_complex64E3s_h;
	add.s32 	%r30, %r29, %r28;
	shl.b32 	%r31, %r4, 2;
	add.s32 	%r32, %r30, %r31;
	st.shared.f32 	[%r32], %f5;
	bra.uni 	$L__BB8_3;
$L__BB8_2:
	shl.b32 	%r21, %r2, 7;
	mov.u32 	%r22, _ZZ41_cupy_channelizer_32x32_float32_complex64E3s_h;
	add.s32 	%r23, %r22, %r21;
	shl.b32 	%r24, %r4, 2;
	add.s32 	%r25, %r23, %r24;
	mov.b32 	%r26, 0;
	st.shared.u32 	[%r25], %r26;
$L__BB8_3:
	mov.u32 	%r75, %ctaid.y;
	setp.ge.u32 	%p6, %r75, %r19;
	@%p6 bra 	$L__BB8_16;
	sub.s32 	%r33, %r4, %r18;
	add.s32 	%r6, %r33, 1;
	not.b32 	%r34, %r3;
	add.s32 	%r7, %r17, %r34;
	shl.b32 	%r35, %r2, 7;
	mov.u32 	%r36, _ZZ41_cupy_channelizer_32x32_float32_complex64E5s_reg;
	add.s32 	%r8, %r36, %r35;
	not.b32 	%r37, %r4;
	add.s32 	%r38, %r18, %r37;
	shl.b32 	%r39, %r38, 2;
	add.s32 	%r9, %r8, %r39;
	shl.b32 	%r40, %r4, 2;
	add.s32 	%r10, %r8, %r40;
	mad.lo.s32 	%r41, %r17, %r4, %r7;
	mul.wide.u32 	%rd10, %r41, 4;
	add.s64 	%rd2, %rd1, %rd10;
	shl.b32 	%r42, %r1, 5;
	add.s32 	%r11, %r42, %r4;
	setp.lt.u32 	%p7, %r11, %r17;
	shl.b32 	%r43, %r4, 7;
	mov.u32 	%r44, _ZZ41_cupy_channelizer_32x32_float32_complex64E3s_h;
	add.s32 	%r45, %r44, %r43;
	shl.b32 	%r46, %r2, 2;
	add.s32 	%r12, %r45, %r46;
	add.s32 	%r47, %r36, %r43;
	add.s32 	%r13, %r47, %r46;
	setp.eq.s32 	%p8, %r2, 0;
	and.pred  	%p2, %p8, %p7;
	mov.u32 	%r14, %ntid.y;
	cvta.to.global.u64 	%rd3, %rd5;
	not.pred 	%p25, %p2;
$L__BB8_5:
	setp.lt.u32 	%p9, %r75, %r18;
	@%p9 bra 	$L__BB8_8;
	@%p5 bra 	$L__BB8_11;
	add.s32 	%r48, %r6, %r75;
	mad.lo.s32 	%r49, %r48, %r17, %r7;
	mul.wide.u32 	%rd11, %r49, 4;
	add.s64 	%rd12, %rd1, %rd11;
	ld.global.nc.f32 	%f6, [%rd12];
	st.shared.f32 	[%r9], %f6;
	bra.uni 	$L__BB8_11;
$L__BB8_8:
	setp.ge.u32 	%p11, %r3, %r17;
	setp.lt.u32 	%p12, %r75, %r4;
	or.pred  	%p13, %p11, %p12;
	@%p13 bra 	$L__BB8_10;
	ld.global.nc.f32 	%f7, [%rd2];
	sub.s32 	%r51, %r75, %r4;
	shl.b32 	%r52, %r51, 2;
	add.s32 	%r53, %r8, %r52;
	st.shared.f32 	[%r53], %f7;
	bra.uni 	$L__BB8_11;
$L__BB8_10:
	mov.b32 	%r50, 0;
	st.shared.u32 	[%r10], %r50;
$L__BB8_11:
	setp.ge.u32 	%p14, %r11, %r17;
	bar.sync 	0;
	mov.f32 	%f30, 0f00000000;
	mov.f32 	%f31, %f30;
	@%p14 bra 	$L__BB8_13;
	ld.shared.f32 	%f9, [%r12];
	ld.shared.f32 	%f10, [%r13];
	mul.f32 	%f11, %f9, %f10;
	mov.b32 	%r54, %f11;
	shfl.sync.bfly.b32	%r55|%p15, %r54, 16, 31, -1;
	mov.b32 	%f12, %r55;
	add.f32 	%f13, %f11, %f12;
	mov.b32 	%r56, %f13;
	shfl.sync.bfly.b32	%r57|%p16, %r56, 8, 31, -1;
	mov.b32 	%f14, %r57;
	add.f32 	%f15, %f13, %f14;
	mov.b32 	%r58, %f15;
	shfl.sync.bfly.b32	%r59|%p17, %r58, 4, 31, -1;
	mov.b32 	%f16, %r59;
	add.f32 	%f17, %f15, %f16;
	mov.b32 	%r60, %f17;
	shfl.sync.bfly.b32	%r61|%p18, %r60, 2, 31, -1;
	mov.b32 	%f18, %r61;
	add.f32 	%f19, %f17, %f18;
	mov.b32 	%r62, %f19;
	shfl.sync.bfly.b32	%r63|%p19, %r62, 1, 31, -1;
	mov.b32 	%f20, %r63;
	add.f32 	%f31, %f19, %f20;
	mov.b32 	%r64, 0;
	shfl.sync.bfly.b32	%r65|%p20, %r64, 16, 31, -1;
	mov.b32 	%f21, %r65;
	add.f32 	%f22, %f21, 0f00000000;
	mov.b32 	%r66, %f22;
	shfl.sync.bfly.b32	%r67|%p21, %r66, 8, 31, -1;
	mov.b32 	%f23, %r67;
	add.f32 	%f24, %f22, %f23;
	mov.b32 	%r68, %f24;
	shfl.sync.bfly.b32	%r69|%p22, %r68, 4, 31, -1;
	mov.b32 	%f25, %r69;
	add.f32 	%f26, %f24, %f25;
	mov.b32 	%r70, %f26;
	shfl.sync.bfly.b32	%r71|%p23, %r70, 2, 31, -1;
	mov.b32 	%f27, %r71;
	add.f32 	%f28, %f26, %f27;
	mov.b32 	%r72, %f28;
	shfl.sync.bfly.b32	%r73|%p24, %r72, 1, 31, -1;
	mov.b32 	%f29, %r73;
	add.f32 	%f30, %f28, %f29;
$L__BB8_13:
	@%p25 bra 	$L__BB8_15;
	mad.lo.s32 	%r74, %r75, %r17, %r11;
	mul.wide.u32 	%rd13, %r74, 8;
	add.s64 	%rd14, %rd3, %rd13;
	st.global.v2.f32 	[%rd14], {%f31, %f30};
$L__BB8_15:
	add.s32 	%r75, %r75, %r14;
	setp.lt.u32 	%p26, %r75, %r19;
	@%p26 bra 	$L__BB8_5;
$L__BB8_16:
	ret;

}
	// .globl	_cupy_channelizer_32x32_complex64_complex64
.visible .entry _cupy_channelizer_32x32_complex64_complex64(
	.param .u32 _cupy_channelizer_32x32_complex64_complex64_param_0,
	.param .u32 _cupy_channelizer_32x32_complex64_complex64_param_1,
	.param .u32 _cupy_channelizer_32x32_complex64_complex64_param_2,
	.param .u64 .ptr .align 1 _cupy_channelizer_32x32_complex64_complex64_param_3,
	.param .u64 .ptr .align 1 _cupy_channelizer_32x32_complex64_complex64_param_4,
	.param .u64 .ptr .align 1 _cupy_channelizer_32x32_complex64_complex64_param_5
)
.maxntid 1024
{
	.reg .pred 	%p<27>;
	.reg .b32 	%r<74>;
	.reg .b32 	%f<46>;
	.reg .b64 	%rd<15>;
	// demoted variable
	.shared .align 8 .b8 _ZZ43_cupy_channelizer_32x32_complex64_complex64E3s_h[8192];
	// demoted variable
	.shared .align 8 .b8 _ZZ43_cupy_channelizer_32x32_complex64_complex64E5s_reg[8192];
	ld.param.u32 	%r17, [_cupy_channelizer_32x32_complex64_complex64_param_0];
	ld.param.u32 	%r18, [_cupy_channelizer_32x32_complex64_complex64_param_1];
	ld.param.u32 	%r19, [_cupy_channelizer_32x32_complex64_complex64_param_2];
	ld.param.u64 	%rd6, [_cupy_channelizer_32x32_complex64_complex64_param_3];
	ld.param.u64 	%rd4, [_cupy_channelizer_32x32_complex64_complex64_param_4];
	ld.param.u64 	%rd5, [_cupy_channelizer_32x32_complex64_complex64_param_5];
	cvta.to.global.u64 	%rd1, %rd6;
	mov.u32 	%r1, %ctaid.x;
	mov.u32 	%r20, %ntid.x;
	mov.u32 	%r2, %tid.x;
	mad.lo.s32 	%r3, %r1, %r20, %r2;
	mov.u32 	%r4, %tid.y;
	setp.lt.u32 	%p3, %r3, %r17;
	setp.lt.u32 	%p4, %r4, %r18;
	and.pred  	%p1, %p3, %p4;
	not.pred 	%p5, %p1;
	@%p5 bra 	$L__BB9_2;
	cvta.to.global.u64 	%rd7, %rd4;
	mad.lo.s32 	%r26, %r17, %r4, %r3;
	mul.wide.u32 	%rd8, %r26, 8;
	add.s64 	%rd9, %rd7, %rd8;
	ld.global.nc.v2.f32 	{%f6, %f7}, [%rd9];
	neg.f32 	%f8, %f7;
	shl.b32 	%r27, %r2, 8;
	mov.u32 	%r28, _ZZ43_cupy_channelizer_32x32_complex64_complex64E3s_h;
	add.s32 	%r29, %r28, %r27;
	shl.b32 	%r30, %r4, 3;
	add.s32 	%r31, %r29, %r30;
	st.shared.v2.f32 	[%r31], {%f6, %f8};
	bra.uni 	$L__BB9_3;
$L__BB9_2:
	shl.b32 	%r21, %r2, 8;
	mov.u32 	%r22, _ZZ43_cupy_channelizer_32x32_complex64_complex64E3s_h;
	add.s32 	%r23, %r22, %r21;
	shl.b32 	%r24, %r4, 3;
	add.s32 	%r25, %r23, %r24;
	mov.f32 	%f5, 0f00000000;
	st.shared.v2.f32 	[%r25], {%f5, %f5};
$L__BB9_3:
	mov.u32 	%r73, %ctaid.y;
	setp.ge.u32 	%p6, %r73, %r19;
	@%p6 bra 	$L__BB9_16;
	sub.s32 	%r32, %r4, %r18;
	add.s32 	%r6, %r32, 1;
	not.b32 	%r33, %r3;
	add.s32 	%r7, %r17, %r33;
	shl.b32 	%r34, %r2, 8;
	mov.u32 	%r35, _ZZ43_cupy_channelizer_32x32_complex64_complex64E5s_reg;
	add.s32 	%r8, %r35, %r34;
	not.b32 	%r36, %r4;
	add.s32 	%r37, %r18, %r36;
	shl.b32 	%r38, %r37, 3;
	add.s32 	%r9, %r8, %r38;
	shl.b32 	%r39, %r4, 3;
	add.s32 	%r10, %r8, %r39;
	mad.lo.s32 	%r40, %r17, %r4, %r7;
	mul.wide.u32 	%rd10, %r40, 8;
	add.s64 	%rd2, %rd1, %rd10;
	shl.b32 	%r41, %r1, 5;
	add.s32 	%r11, %r41, %r4;
	setp.lt.u32 	%p7, %r11, %r17;
	shl.b32 	%r42, %r4, 8;
	mov.u32 	%r43, _ZZ43_cupy_channelizer_32x32_complex64_complex64E3s_h;
	add.s32 	%r44, %r43, %r42;
	shl.b32 	%r45, %r2, 3;
	add.s32 	%r12, %r44, %r45;
	add.s32 	%r46, %r35, %r42;
	add.s32 	%r13, %r46, %r45;
	setp.eq.s32 	%p8, %r2, 0;
	and.pred  	%p2, %p8, %p7;
	mov.u32 	%r14, %ntid.y;
	cvta.to.global.u64 	%rd3, %rd5;
	not.pred 	%p25, %p2;
$L__BB9_5:
	setp.lt.u32 	%p9, %r73, %r18;
	@%p9 bra 	$L__BB9_8;
	@%p5 bra 	$L__BB9_11;
	add.s32 	%r47, %r6, %r73;
	mad.lo.s32 	%r48, %r47, %r17, %r7;
	mul.wide.u32 	%rd11, %r48, 8;
	add.s64 	%rd12, %rd1, %rd11;
	ld.global.nc.v2.f32 	{%f9, %f10}, [%rd12];
	neg.f32 	%f11, %f10;
	st.shared.v2.f32 	[%r9], {%f9, %f11};
	bra.uni 	$L__BB9_11;
$L__BB9_8:
	setp.ge.u32 	%p11, %r3, %r17;
	setp.lt.u32 	%p12, %r73, %r4;
	or.pred  	%p13, %p11, %p12;
	@%p13 bra 	$L__BB9_10;
	ld.global.nc.v2.f32 	{%f13, %f14}, [%rd2];
	neg.f32 	%f15, %f14;
	sub.s32 	%r49, %r73, %r4;
	shl.b32 	%r50, %r49, 3;
	add.s32 	%r51, %r8, %r50;
	st.shared.v2.f32 	[%r51], {%f13, %f15};
	bra.uni 	$L__BB9_11;
$L__BB9_10:
	mov.f32 	%f12, 0f00000000;
	st.shared.v2.f32 	[%r10], {%f12, %f12};
$L__BB9_11:
	setp.ge.u32 	%p14, %r11, %r17;
	bar.sync 	0;
	mov.f32 	%f44, 0f00000000;
	mov.f32 	%f45, %f44;
	@%p14 bra 	$L__BB9_13;
	ld.shared.v2.f32 	{%f17, %f18}, [%r12];
	ld.shared.v2.f32 	{%f19, %f20}, [%r13];
	mul.f32 	%f21, %f17, %f19;
	mul.f32 	%f22, %f18, %f20;
	sub.f32 	%f23, %f21, %f22;
	mul.f32 	%f24, %f18, %f19;
	fma.rn.f32 	%f25, %f20, %f17, %f24;
	mov.b32 	%r52, %f23;
	shfl.sync.bfly.b32	%r53|%p15, %r52, 16, 31, -1;
	mov.b32 	%f26, %r53;
	add.f32 	%f27, %f23, %f26;
	mov.b32 	%r54, %f27;
	shfl.sync.bfly.b32	%r55|%p16, %r54, 8, 31, -1;
	mov.b32 	%f28, %r55;
	add.f32 	%f29, %f27, %f28;
	mov.b32 	%r56, %f29;
	shfl.sync.bfly.b32	%r57|%p17, %r56, 4, 31, -1;
	mov.b32 	%f30, %r57;
	add.f32 	%f31, %f29, %f30;
	mov.b32 	%r58, %f31;
	shfl.sync.bfly.b32	%r59|%p18, %r58, 2, 31, -1;
	mov.b32 	%f32, %r59;
	add.f32 	%f33, %f31, %f32;
	mov.b32 	%r60, %f33;
	shfl.sync.bfly.b32	%r61|%p19, %r60, 1, 31, -1;
	mov.b32 	%f34, %r61;
	add.f32 	%f44, %f33, %f34;
	mov.b32 	%r62, %f25;
	shfl.sync.bfly.b32	%r63|%p20, %r62, 16, 31, -1;
	mov.b32 	%f35, %r63;
	add.f32 	%f36, %f25, %f35;
	mov.b32 	%r64, %f36;
	shfl.sync.bfly.b32	%r65|%p21, %r64, 8, 31, -1;
	mov.b32 	%f37, %r65;
	add.f32 	%f38, %f36, %f37;
	mov.b32 	%r66, %f38;
	shfl.sync.bfly.b32	%r67|%p22, %r66, 4, 31, -1;
	mov.b32 	%f39, %r67;
	add.f32 	%f40, %f38, %f39;
	mov.b32 	%r68, %f40;
	shfl.sync.bfly.b32	%r69|%p23, %r68, 2, 31, -1;
	mov.b32 	%f41, %r69;
	add.f32 	%f42, %f40, %f41;
	mov.b32 	%r70, %f42;
	shfl.sync.bfly.b32	%r71|%p24, %r70, 1, 31, -1;
	mov.b32 	%f43, %r71;
	add.f32 	%f45, %f42, %f43;
$L__BB9_13:
	@%p25 bra 	$L__BB9_15;
	mad.lo.s32 	%r72, %r73, %r17, %r11;
	mul.wide.u32 	%rd13, %r72, 8;
	add.s64 	%rd14, %rd3, %rd13;
	st.global.v2.f32 	[%rd14], {%f44, %f45};
$L__BB9_15:
	add.s32 	%r73, %r73, %r14;
	setp.lt.u32 	%p26, %r73, %r19;
	@%p26 bra 	$L__BB9_5;
$L__BB9_16:
	ret;

}
	// .globl	_cupy_channelizer_32x32_float64_complex128
.visible .entry _cupy_channelizer_32x32_float64_complex128(
	.param .u32 _cupy_channelizer_32x32_float64_complex128_param_0,
	.param .u32 _cupy_channelizer_32x32_float64_complex128_param_1,
	.param .u32 _cupy_channelizer_32x32_float64_complex128_param_2,
	.param .u64 .ptr .align 1 _cupy_channelizer_32x32_float64_complex128_param_3,
	.param .u64 .ptr .align 1 _cupy_channelizer_32x32_float64_complex128_param_4,
	.param .u64 .ptr .align 1 _cupy_channelizer_32x32_float64_complex128_param_5
)
.maxntid 1024
{
	.reg .pred 	%p<37>;
	.reg .b32 	%r<94>;
	.reg .b64 	%rd<17>;
	.reg .b64 	%fd<33>;
	// demoted variable
	.shared .align 8 .b8 _ZZ42_cupy_channelizer_32x32_float64_complex128E3s_h[8192];
	// demoted variable
	.shared .align 8 .b8 _ZZ42_cupy_channelizer_32x32_float64_complex128E5s_reg[8192];
	ld.param.u32 	%r17, [_cupy_channelizer_32x32_float64_complex128_param_0];
	ld.param.u32 	%r18, [_cupy_channelizer_32x32_float64_complex128_param_1];
	ld.param.u32 	%r19, [_cupy_channelizer_32x32_float64_complex128_param_2];
	ld.param.u64 	%rd6, [_cupy_channelizer_32x32_float64_complex128_param_3];
	ld.param.u64 	%rd4, [_cupy_channelizer_32x32_float64_complex128_param_4];
	ld.param.u64 	%rd5, [_cupy_channelizer_32x32_float64_complex128_param_5];
	cvta.to.global.u64 	%rd1, %rd6;
	mov.u32 	%r1, %ctaid.x;
	mov.u32 	%r20, %ntid.x;
	mov.u32 	%r2, %tid.x;
	mad.lo.s32 	%r3, %r1, %r20, %r2;
	mov.u32 	%r4, %tid.y;
	setp.lt.u32 	%p3, %r3, %r17;
	setp.lt.u32 	%p4, %r4, %r18;
	and.pred  	%p1, %p3, %p4;
	not.pred 	%p5, %p1;
	@%p5 bra 	$L__BB10_2;
	cvta.to.global.u64 	%rd8, %rd4;
	mad.lo.s32 	%r26, %r17, %r4, %r3;
	mul.wide.u32 	%rd9, %r26, 8;
	add.s64 	%rd10, %rd8, %rd9;
	ld.global.nc.f64 	%fd5, [%rd10];
	shl.b32 	%r27, %r2, 8;
	mov.u32 	%r28, _ZZ42_cupy_channelizer_32x32_float64_complex128E3s_h;
	add.s32 	%r29, %r28, %r27;
	shl.b32 	%r30, %r4, 3;
	add.s32 	%r31, %r29, %r30;
	st.shared.f64 	[%r31], %fd5;
	bra.uni 	$L__BB10_3;
$L__BB10_2:
	shl.b32 	%r21, %r2, 8;
	mov.u32 	%r22, _ZZ42_cupy_channelizer_32x32_float64_complex128E3s_h;
	add.s32 	%r23, %r22, %r21;
	shl.b32 	%r24, %r4, 3;
	add.s32 	%r25, %r23, %r24;
	mov.b64 	%rd7, 0;
	st.shared.u64 	[%r25], %rd7;
$L__BB10_3:
	mov.u32 	%r93, %ctaid.y;
	setp.ge.u32 	%p6, %r93, %r19;
	@%p6 bra 	$L__BB10_16;
	sub.s32 	%r32, %r4, %r18;
	add.s32 	%r6, %r32, 1;
	not.b32 	%r33, %r3;
	add.s32 	%r7, %r17, %r33;
	shl.b32 	%r34, %r2, 8;
	mov.u32 	%r35, _ZZ42_cupy_channelizer_32x32_float64_complex128E5s_reg;
	add.s32 	%r8, %r35, %r34;
	not.b32 	%r36, %r4;
	add.s32 	%r37, %r18, %r36;
	shl.b32 	%r38, %r37, 3;
	add.s32 	%r9, %r8, %r38;
	shl.b32 	%r39, %r4, 3;
	add.s32 	%r10, %r8, %r39;
	mad.lo.s32 	%r40, %r17, %r4, %r7;
	mul.wide.u32 	%rd11, %r40, 8;
	add.s64 	%rd2, %rd1, %rd11;
	shl.b32 	%r41, %r1, 5;
	add.s32 	%r11, %r41, %r4;
	setp.lt.u32 	%p7, %r11, %r17;
	shl.b32 	%r42, %r4, 8;
	mov.u32 	%r43, _ZZ42_cupy_channelizer_32x32_float64_complex128E3s_h;
	add.s32 	%r44, %r43, %r42;
	shl.b32 	%r45, %r2, 3;
	add.s32 	%r12, %r44, %r45;
	add.s32 	%r46, %r35, %r42;
	add.s32 	%r13, %r46, %r45;
	setp.eq.s32 	%p8, %r2, 0;
	and.pred  	%p2, %p8, %p7;
	mov.u32 	%r14, %ntid.y;
	cvta.to.global.u64 	%rd3, %rd5;
	not.pred 	%p35, %p2;
$L__BB10_5:
	setp.lt.u32 	%p9, %r93, %r18;
	@%p9 bra 	$L__BB10_8;
	@%p5 bra 	$L__BB10_11;
	add.s32 	%r47, %r6, %r93;
	mad.lo.s32 	%r48, %r47, %r17, %r7;
	mul.wide.u32 	%rd12, %r48, 8;
	add.s64 	%rd13, %rd1, %rd12;
	ld.global.nc.f64 	%fd6, [%rd13];
	st.shared.f64 	[%r9], %fd6;
	bra.uni 	$L__BB10_11;
$L__BB10_8:
	setp.ge.u32 	%p11, %r3, %r17;
	setp.lt.u32 	%p12, %r93, %r4;
	or.pred  	%p13, %p11, %p12;
	@%p13 bra 	$L__BB10_10;
	ld.global.nc.f64 	%fd7, [%rd2];
	sub.s32 	%r49, %r93, %r4;
	shl.b32 	%r50, %r49, 3;
	add.s32 	%r51, %r8, %r50;
	st.shared.f64 	[%r51], %fd7;
	bra.uni 	$L__BB10_11;
$L__BB10_10:
	mov.b64 	%rd14, 0;
	st.shared.u64 	[%r10], %rd14;
$L__BB10_11:
	setp.ge.u32 	%p14, %r11, %r17;
	bar.sync 	0;
	mov.f64 	%fd31, 0d0000000000000000;
	mov.f64 	%fd32, %fd31;
	@%p14 bra 	$L__BB10_13;
	ld.shared.f64 	%fd29, [%r12];
	ld.shared.f64 	%fd30, [%r13];
	mul.f64 	%fd9, %fd29, %fd30;
	// begin inline asm
	mov.b64 {%r52,%r53}, %fd9;
	// end inline asm
	shfl.sync.bfly.b32	%r55|%p15, %r53, 16, 31, -1;
	shfl.sync.bfly.b32	%r54|%p16, %r52, 16, 31, -1;
	// begin inline asm
	mov.b64 %fd10, {%r54,%r55};
	// end inline asm
	add.f64 	%fd11, %fd9, %fd10;
	// begin inline asm
	mov.b64 {%r56,%r57}, %fd11;
	// end inline asm
	shfl.sync.bfly.b32	%r59|%p17, %r57, 8, 31, -1;
	shfl.sync.bfly.b32	%r58|%p18, %r56, 8, 31, -1;
	// begin inline asm
	mov.b64 %fd12, {%r58,%r59};
	// end inline asm
	add.f64 	%fd13, %fd11, %fd12;
	// begin inline asm
	mov.b64 {%r60,%r61}, %fd13;
	// end inline asm
	shfl.sync.bfly.b32	%r63|%p19, %r61, 4, 31, -1;
	shfl.sync.bfly.b32	%r62|%p20, %r60, 4, 31, -1;
	// begin inline asm
	mov.b64 %fd14, {%r62,%r63};
	// end inline asm
	add.f64 	%fd15, %fd13, %fd14;
	// begin inline asm
	mov.b64 {%r64,%r65}, %fd15;
	// end inline asm
	shfl.sync.bfly.b32	%r67|%p21, %r65, 2, 31, -1;
	shfl.sync.bfly.b32	%r66|%p22, %r64, 2, 31, -1;
	// begin inline asm
	mov.b64 %fd16, {%r66,%r67};
	// end inline asm
	add.f64 	%fd17, %fd15, %fd16;
	// begin inline asm
	mov.b64 {%r68,%r69}, %fd17;
	// end inline asm
	shfl.sync.bfly.b32	%r71|%p23, %r69, 1, 31, -1;
	shfl.sync.bfly.b32	%r70|%p24, %r68, 1, 31, -1;
	// begin inline asm
	mov.b64 %fd18, {%r70,%r71};
	// end inline asm
	add.f64 	%fd32, %fd17, %fd18;
	mov.f64 	%fd19, 0d0000000000000000;
	// begin inline asm
	mov.b64 {%r72,%r73}, %fd19;
	// end inline asm
	shfl.sync.bfly.b32	%r75|%p25, %r73, 16, 31, -1;
	shfl.sync.bfly.b32	%r74|%p26, %r72, 16, 31, -1;
	// begin inline asm
	mov.b64 %fd20, {%r74,%r75};
	// end inline asm
	add.f64 	%fd21, %fd20, 0d0000000000000000;
	// begin inline asm
	mov.b64 {%r76,%r77}, %fd21;
	// end inline asm
	shfl.sync.bfly.b32	%r79|%p27, %r77, 8, 31, -1;
	shfl.sync.bfly.b32	%r78|%p28, %r76, 8, 31, -1;
	// begin inline asm
	mov.b64 %fd22, {%r78,%r79};
	// end inline asm
	add.f64 	%fd23, %fd21, %fd22;
	// begin inline asm
	mov.b64 {%r80,%r81}, %fd23;
	// end inline asm
	shfl.sync.bfly.b32	%r83|%p29, %r81, 4, 31, -1;
	shfl.sync.bfly.b32	%r82|%p30, %r80, 4, 31, -1;
	// begin inline asm
	mov.b64 %fd24, {%r82,%r83};
	// end inline asm
	add.f64 	%fd25, %fd23, %fd24;
	// begin inline asm
	mov.b64 {%r84,%r85}, %fd25;
	// end inline asm
	shfl.sync.bfly.b32	%r87|%p31, %r85, 2, 31, -1;
	shfl.sync.bfly.b32	%r86|%p32, %r84, 2, 31, -1;
	// begin inline asm
	mov.b64 %fd26, {%r86,%r87};
	// end inline asm
	add.f64 	%fd27, %fd25, %fd26;
	// begin inline asm
	mov.b64 {%r88,%r89}, %fd27;
	// end inline asm
	shfl.sync.bfly.b32	%r91|%p33, %r89, 1, 31, -1;
	shfl.sync.bfly.b32	%r90|%p34, %r88, 1, 31, -1;
	// begin inline asm
	mov.b64 %fd28, {%r90,%r91};
	// end inline asm
	add.f64 	%fd31, %fd27, %fd28;
$L__BB10_13:
	@%p35 bra 	$L__BB10_15;
	mad.lo.s32 	%r92, %r93, %r17, %r11;
	mul.wide.u32 	%rd15, %r92, 16;
	add.s64 	%rd16, %rd3, %rd15;
	st.global.v2.f64 	[%rd16], {%fd32, %fd31};
$L__BB10_15:
	add.s32 	%r93, %r93, %r14;
	setp.lt.u32 	%p36, %r93, %r19;
	@%p36 bra 	$L__BB10_5;
$L__BB10_16:
	ret;

}
	// .globl	_cupy_channelizer_32x32_complex128_complex128
.visible .entry _cupy_channelizer_32x32_complex128_complex128(
	.param .u32 _cupy_channelizer_32x32_complex128_complex128_param_0,
	.param .u32 _cupy_channelizer_32x32_complex128_complex128_param_1,
	.param .u32 _cupy_channelizer_32x32_complex128_complex128_param_2,
	.param .u64 .ptr .align 1 _cupy_channelizer_32x32_complex128_complex128_param_3,
	.param .u64 .ptr .align 1 _cupy_channelizer_32x32_complex128_complex128_param_4,
	.param .u64 .ptr .align 1 _cupy_channelizer_32x32_complex128_complex128_param_5
)
.maxntid 1024
{
	.reg .pred 	%p<37>;
	.reg .b32 	%r<94>;
	.reg .b64 	%rd<16>;
	.reg .b64 	%fd<46>;
	// demoted variable
	.shared .align 16 .b8 _ZZ45_cupy_channelizer_32x32_complex128_complex128E3s_h[16384];
	// demoted variable
	.shared .align 16 .b8 _ZZ45_cupy_channelizer_32x32_complex128_complex128E5s_reg[16384];
	ld.param.u32 	%r15, [_cupy_channelizer_32x32_complex128_complex128_param_0];
	ld.param.u32 	%r16, [_cupy_channelizer_32x32_complex128_complex128_param_1];
	ld.param.u32 	%r17, [_cupy_channelizer_32x32_complex128_complex128_param_2];
	ld.param.u64 	%rd5, [_cupy_channelizer_32x32_complex128_complex128_param_3];
	ld.param.u64 	%rd3, [_cupy_channelizer_32x32_complex128_complex128_param_4];
	cvta.to.global.u64 	%rd1, %rd5;
	mov.u32 	%r1, %ctaid.x;
	mov.u32 	%r18, %ntid.x;
	mov.u32 	%r2, %tid.x;
	mad.lo.s32 	%r3, %r1, %r18, %r2;
	mov.u32 	%r4, %tid.y;
	setp.lt.u32 	%p3, %r3, %r15;
	setp.lt.u32 	%p4, %r4, %r16;
	and.pred  	%p1, %p3, %p4;
	not.pred 	%p5, %p1;
	@%p5 bra 	$L__BB11_2;
	cvta.to.global.u64 	%rd6, %rd3;
	mad.lo.s32 	%r24, %r15, %r4, %r3;
	mul.wide.u32 	%rd7, %r24, 16;
	add.s64 	%rd8, %rd6, %rd7;
	ld.global.nc.v2.f64 	{%fd6, %fd7}, [%rd8];
	neg.f64 	%fd8, %fd7;
	shl.b32 	%r25, %r2, 9;
	mov.u32 	%r26, _ZZ45_cupy_channelizer_32x32_complex128_complex128E3s_h;
	add.s32 	%r27, %r26, %r25;
	shl.b32 	%r28, %r4, 4;
	add.s32 	%r29, %r27, %r28;
	st.shared.v2.f64 	[%r29], {%fd6, %fd8};
	bra.uni 	$L__BB11_3;
$L__BB11_2:
	shl.b32 	%r19, %r2, 9;
	mov.u32 	%r20, _ZZ45_cupy_channelizer_32x32_complex128_complex128E3s_h;
	add.s32 	%r21, %r20, %r19;
	shl.b32 	%r22, %r4, 4;
	add.s32 	%r23, %r21, %r22;
	mov.f64 	%fd5, 0d0000000000000000;
	st.shared.v2.f64 	[%r23], {%fd5, %fd5};
$L__BB11_3:
	mov.u32 	%r93, %ctaid.y;
	setp.ge.u32 	%p6, %r93, %r17;
	@%p6 bra 	$L__BB11_16;
	sub.s32 	%r30, %r4, %r16;
	add.s32 	%r6, %r30, 1;
	not.b32 	%r31, %r3;
	add.s32 	%r7, %r15, %r31;
	shl.b32 	%r32, %r2, 9;
	mov.u32 	%r33, _ZZ45_cupy_channelizer_32x32_complex128_complex128E5s_reg;
	add.s32 	%r8, %r33, %r32;
	not.b32 	%r34, %r4;
	add.s32 	%r35, %r16, %r34;
	shl.b32 	%r36, %r35, 4;
	add.s32 	%r9, %r8, %r36;
	mad.lo.s32 	%r37, %r15, %r4, %r7;
	mul.wide.u32 	%rd9, %r37, 16;
	add.s64 	%rd2, %rd1, %rd9;
	shl.b32 	%r38, %r1, 5;
	add.s32 	%r10, %r38, %r4;
	setp.lt.u32 	%p7, %r10, %r15;
	shl.b32 	%r39, %r4, 9;
	mov.u32 	%r40, _ZZ45_cupy_channelizer_32x32_complex128_complex128E3s_h;
	add.s32 	%r41, %r40, %r39;
	shl.b32 	%r42, %r2, 4;
	add.s32 	%r11, %r41, %r42;
	add.s32 	%r43, %r33, %r39;
	add.s32 	%r12, %r43, %r42;
	setp.eq.s32 	%p8, %r2, 0;
	and.pred  	%p2, %p8, %p7;
	not.pred 	%p35, %p2;
$L__BB11_5:
	setp.lt.u32 	%p9, %r93, %r16;
	@%p9 bra 	$L__BB11_8;
	@%p5 bra 	$L__BB11_11;
	add.s32 	%r44, %r6, %r93;
	mad.lo.s32 	%r45, %r44, %r15, %r7;
	mul.wide.u32 	%rd10, %r45, 16;
	add.s64 	%rd11, %rd1, %rd10;
	ld.global.nc.v2.f64 	{%fd9, %fd10}, [%rd11];
	neg.f64 	%fd11, %fd10;
	st.shared.v2.f64 	[%r9], {%fd9, %fd11};
	bra.uni 	$L__BB11_11;
$L__BB11_8:
	setp.ge.u32 	%p11, %r3, %r15;
	setp.lt.u32 	%p12, %r93, %r4;
	or.pred  	%p13, %p11, %p12;
	@%p13 bra 	$L__BB11_10;
	ld.global.nc.v2.f64 	{%fd13, %fd14}, [%rd2];
	neg.f64 	%fd15, %fd14;
	sub.s32 	%r48, %r93, %r4;
	shl.b32 	%r49, %r48, 4;
	add.s32 	%r50, %r8, %r49;
	st.shared.v2.f64 	[%r50], {%fd13, %fd15};
	bra.uni 	$L__BB11_11;
$L__BB11_10:
	shl.b32 	%r46, %r4, 4;
	add.s32 	%r47, %r8, %r46;
	mov.f64 	%fd12, 0d0000000000000000;
	st.shared.v2.f64 	[%r47], {%fd12, %fd12};
$L__BB11_11:
	setp.ge.u32 	%p14, %r10, %r15;
	bar.sync 	0;
	mov.f64 	%fd44, 0d0000000000000000;
	mov.f64 	%fd45, %fd44;
	@%p14 bra 	$L__BB11_13;
	ld.shared.v2.f64 	{%fd37, %fd38}, [%r11];
	ld.shared.v2.f64 	{%fd39, %fd40}, [%r12];
	mul.f64 	%fd41, %fd37, %fd39;
	mul.f64 	%fd42, %fd38, %fd40;
	sub.f64 	%fd17, %fd41, %fd42;
	mul.f64 	%fd43, %fd38, %fd39;
	fma.rn.f64 	%fd27, %fd40, %fd37, %fd43;
	// begin inline asm
	mov.b64 {%r51,%r52}, %fd17;
	// end inline asm
	shfl.sync.bfly.b32	%r54|%p15, %r52, 16, 31, -1;
	shfl.sync.bfly.b32	%r53|%p16, %r51, 16, 31, -1;
	// begin inline asm
	mov.b64 %fd18, {%r53,%r54};
	// end inline asm
	add.f64 	%fd19, %fd17, %fd18;
	// begin inline asm
	mov.b64 {%r55,%r56}, %fd19;
	// end inline asm
	shfl.sync.bfly.b32	%r58|%p17, %r56, 8, 31, -1;
	shfl.sync.bfly.b32	%r57|%p18, %r55, 8, 31, -1;
	// begin inline asm
	mov.b64 %fd20, {%r57,%r58};
	// end inline asm
	add.f64 	%fd21, %fd19, %fd20;
	// begin inline asm
	mov.b64 {%r59,%r60}, %fd21;
	// end inline asm
	shfl.sync.bfly.b32	%r62|%p19, %r60, 4, 31, -1;
	shfl.sync.bfly.b32	%r61|%p20, %r59, 4, 31, -1;
	// begin inline asm
	mov.b64 %fd22, {%r61,%r62};
	// end inline asm
	add.f64 	%fd23, %fd21, %fd22;
	// begin inline asm
	mov.b64 {%r63,%r64}, %fd23;
	// end inline asm
	shfl.sync.bfly.b32	%r66|%p21, %r64, 2, 31, -1;
	shfl.sync.bfly.b32	%r65|%p22, %r63, 2, 31, -1;
	// begin inline asm
	mov.b64 %fd24, {%r65,%r66};
	// end inline asm
	add.f64 	%fd25, %fd23, %fd24;
	// begin inline asm
	mov.b64 {%r67,%r68}, %fd25;
	// end inline asm
	shfl.sync.bfly.b32	%r70|%p23, %r68, 1, 31, -1;
	shfl.sync.bfly.b32	%r69|%p24, %r67, 1, 31, -1;
	// begin inline asm
	mov.b64 %fd26, {%r69,%r70};
	// end inline asm
	add.f64 	%fd44, %fd25, %fd26;
	// begin inline asm
	mov.b64 {%r71,%r72}, %fd27;
	// end inline asm
	shfl.sync.bfly.b32	%r74|%p25, %r72, 16, 31, -1;
	shfl.sync.bfly.b32	%r73|%p26, %r71, 16, 31, -1;
	// begin inline asm
	mov.b64 %fd28, {%r73,%r74};
	// end inline asm
	add.f64 	%fd29, %fd27, %fd28;
	// begin inline asm
	mov.b64 {%r75,%r76}, %fd29;
	// end inline asm
	shfl.sync.bfly.b32	%r78|%p27, %r76, 8, 31, -1;
	shfl.sync.bfly.b32	%r77|%p28, %r75, 8, 31, -1;
	// begin inline asm
	mov.b64 %fd30, {%r77,%r78};
	// end inline asm
	add.f64 	%fd31, %fd29, %fd30;
	// begin inline asm
	mov.b64 {%r79,%r80}, %fd31;
	// end inline asm
	shfl.sync.bfly.b32	%r82|%p29, %r80, 4, 31, -1;
	shfl.sync.bfly.b32	%r81|%p30, %r79, 4, 31, -1;
	// begin inline asm
	mov.b64 %fd32, {%r81,%r82};
	// end inline asm
	add.f64 	%fd33, %fd31, %fd32;
	// begin inline asm
	mov.b64 {%r83,%r84}, %fd33;
	// end inline asm
	shfl.sync.bfly.b32	%r86|%p31, %r84, 2, 31, -1;
	shfl.sync.bfly.b32	%r85|%p32, %r83, 2, 31, -1;
	// begin inline asm
	mov.b64 %fd34, {%r85,%r86};
	// end inline asm
	add.f64 	%fd35, %fd33, %fd34;
	// begin inline asm
	mov.b64 {%r87,%r88}, %fd35;
	// end inline asm
	shfl.sync.bfly.b32	%r90|%p33, %r88, 1, 31, -1;
	shfl.sync.bfly.b32	%r89|%p34, %r87, 1, 31, -1;
	// begin inline asm
	mov.b64 %fd36, {%r89,%r90};
	// end inline asm
	add.f64 	%fd45, %fd35, %fd36;
$L__BB11_13:
	@%p35 bra 	$L__BB11_15;
	ld.param.u64 	%rd15, [_cupy_channelizer_32x32_complex128_complex128_param_5];
	mad.lo.s32 	%r91, %r93, %r15, %r10;
	cvta.to.global.u64 	%rd12, %rd15;
	mul.wide.u32 	%rd13, %r91, 16;
	add.s64 	%rd14, %rd12, %rd13;
	st.global.v2.f64 	[%rd14], {%fd44, %fd45};
$L__BB11_15:
	mov.u32 	%r92, %ntid.y;
	add.s32 	%r93, %r93, %r92;
	setp.lt.u32 	%p36, %r93, %r17;
	@%p36 bra 	$L__BB11_5;
$L__BB11_16:
	ret;

}


// ===== COMPILED SASS (sm_100) =====

	.target	sm_100

	.elftype	@"ET_EXEC"


//--------------------- .note.nv.tkinfo           --------------------------
	.section	.note.nv.tkinfo,"",@"SHT_NOTE"
	.sectionflags	@"SHF_NOTE_NV_TKINFO"
	.tkinfo
        /*0018*/ 	.word	0x00000002
        /*0030*/ 	.string	""
        /*0030*/ 	.string	"ptxas"
        /*0030*/ 	.string	"Cuda compilation tools, release 13.0, V13.0.88"
        /*0030*/ 	.string	"Build cuda_13.0.r13.0/compiler.36424714_0"
        /*0030*/ 	.string	"-arch sm_100 -m 64 "



//--------------------- .note.nv.cuinfo           --------------------------
	.section	.note.nv.cuinfo,"",@"SHT_NOTE"
	.sectionflags	@"SHF_NOTE_NV_CUINFO"
        /*0018*/ 	.short	0x0002
        /*001a*/ 	.short	0x0064
        /*001c*/ 	.short	0x0082
	.zero		2


//--------------------- .nv.info                  --------------------------
	.section	.nv.info,"",@"SHT_CUDA_INFO"
	.align	4


	//----- nvinfo : EIATTR_REGCOUNT
	.align		4
        /*0000*/ 	.byte	0x04, 0x2f
        /*0002*/ 	.short	(.L_29 - .L_28)
	.align		4
.L_28:
        /*0004*/ 	.word	index@(_cupy_channelizer_8x8_float32_complex64)
        /*0008*/ 	.word	0x0000001f


	//----- nvinfo : EIATTR_FRAME_SIZE
	.align		4
.L_29:
        /*000c*/ 	.byte	0x04, 0x11
        /*000e*/ 	.short	(.L_31 - .L_30)
	.align		4
.L_30:
        /*0010*/ 	.word	index@(_cupy_channelizer_8x8_float32_complex64)
        /*0014*/ 	.word	0x00000000


	//----- nvinfo : EIATTR_REGCOUNT
	.align		4
.L_31:
        /*0018*/ 	.byte	0x04, 0x2f
        /*001a*/ 	.short	(.L_33 - .L_32)
	.align		4
.L_32:
        /*001c*/ 	.word	index@(_cupy_channelizer_8x8_complex64_complex64)
        /*0020*/ 	.word	0x0000001f


	//----- nvinfo : EIATTR_FRAME_SIZE
	.align		4
.L_33:
        /*0024*/ 	.byte	0x04, 0x11
        /*0026*/ 	.short	(.L_35 - .L_34)
	.align		4
.L_34:
        /*0028*/ 	.word	index@(_cupy_channelizer_8x8_complex64_complex64)
        /*002c*/ 	.word	0x00000000


	//----- nvinfo : EIATTR_REGCOUNT
	.align		4
.L_35:
        /*0030*/ 	.byte	0x04, 0x2f
        /*0032*/ 	.short	(.L_37 - .L_36)
	.align		4
.L_36:
        /*0034*/ 	.word	index@(_cupy_channelizer_8x8_float64_complex128)
        /*0038*/ 	.word	0x00000020


	//----- nvinfo : EIATTR_FRAME_SIZE
	.align		4
.L_37:
        /*003c*/ 	.byte	0x04, 0x11
        /*003e*/ 	.short	(.L_39 - .L_38)
	.align		4
.L_38:
        /*0040*/ 	.word	index@(_cupy_channelizer_8x8_float64_complex128)
        /*0044*/ 	.word	0x00000000


	//----- nvinfo : EIATTR_REGCOUNT
	.align		4
.L_39:
        /*0048*/ 	.byte	0x04, 0x2f
        /*004a*/ 	.short	(.L_41 - .L_40)
	.align		4
.L_40:
        /*004c*/ 	.word	index@(_cupy_channelizer_8x8_complex128_complex128)
        /*0050*/ 	.word	0x00000020


	//----- nvinfo : EIATTR_FRAME_SIZE
	.align		4
.L_41:
        /*0054*/ 	.byte	0x04, 0x11
        /*0056*/ 	.short	(.L_43 - .L_42)
	.align		4
.L_42:
        /*0058*/ 	.word	index@(_cupy_channelizer_8x8_complex128_complex128)
        /*005c*/ 	.word	0x00000000


	//----- nvinfo : EIATTR_REGCOUNT
	.align		4
.L_43:
        /*0060*/ 	.byte	0x04, 0x2f
        /*0062*/ 	.short	(.L_45 - .L_44)
	.align		4
.L_44:
        /*0064*/ 	.word	index@(_cupy_channelizer_16x16_float32_complex64)
        /*0068*/ 	.word	0x0000001f


	//----- nvinfo : EIATTR_FRAME_SIZE
	.align		4
.L_45:
        /*006c*/ 	.byte	0x04, 0x11
        /*006e*/ 	.short	(.L_47 - .L_46)
	.align		4
.L_46:
        /*0070*/ 	.word	index@(_cupy_channelizer_16x16_float32_complex64)
        /*0074*/ 	.word	0x00000000


	//----- nvinfo : EIATTR_REGCOUNT
	.align		4
.L_47:
        /*0078*/ 	.byte	0x04, 0x2f
        /*007a*/ 	.short	(.L_49 - .L_48)
	.align		4
.L_48:
        /*007c*/ 	.word	index@(_cupy_channelizer_16x16_complex64_complex64)
        /*0080*/ 	.word	0x0000001f


	//----- nvinfo : EIATTR_FRAME_SIZE
	.align		4
.L_49:
        /*0084*/ 	.byte	0x04, 0x11
        /*0086*/ 	.short	(.L_51 - .L_50)
	.align		4
.L_50:
        /*0088*/ 	.word	index@(_cupy_channelizer_16x16_complex64_complex64)
        /*008c*/ 	.word	0x00000000


	//----- nvinfo : EIATTR_REGCOUNT
	.align		4
.L_51:
        /*0090*/ 	.byte	0x04, 0x2f
        /*0092*/ 	.short	(.L_53 - .L_52)
	.align		4
.L_52:
        /*0094*/ 	.word	index@(_cupy_channelizer_16x16_float64_complex128)
        /*0098*/ 	.word	0x00000020


	//----- nvinfo : EIATTR_FRAME_SIZE
	.align		4
.L_53:
        /*009c*/ 	.byte	0x04, 0x11
        /*009e*/ 	.short	(.L_55 - .L_54)
	.align		4
.L_54:
        /*00a0*/ 	.word	index@(_cupy_channelizer_16x16_float64_complex128)
        /*00a4*/ 	.word	0x00000000


	//----- nvinfo : EIATTR_REGCOUNT
	.align		4
.L_55:
        /*00a8*/ 	.byte	0x04, 0x2f
        /*00aa*/ 	.short	(.L_57 - .L_56)
	.align		4
.L_56:
        /*00ac*/ 	.word	index@(_cupy_channelizer_16x16_complex128_complex128)
        /*00b0*/ 	.word	0x00000020


	//----- nvinfo : EIATTR_FRAME_SIZE
	.align		4
.L_57:
        /*00b4*/ 	.byte	0x04, 0x11
        /*00b6*/ 	.short	(.L_59 - .L_58)
	.align		4
.L_58:
        /*00b8*/ 	.word	index@(_cupy_channelizer_16x16_complex128_complex128)
        /*00bc*/ 	.word	0x00000000


	//----- nvinfo : EIATTR_REGCOUNT
	.align		4
.L_59:
        /*00c0*/ 	.byte	0x04, 0x2f
        /*00c2*/ 	.short	(.L_61 - .L_60)
	.align		4
.L_60:
        /*00c4*/ 	.word	index@(_cupy_channelizer_32x32_float32_complex64)
        /*00c8*/ 	.word	0x00000020


	//----- nvinfo : EIATTR_FRAME_SIZE
	.align		4
.L_61:
        /*00cc*/ 	.byte	0x04, 0x11
        /*00ce*/ 	.short	(.L_63 - .L_62)
	.align		4
.L_62:
        /*00d0*/ 	.word	index@(_cupy_channelizer_32x32_float32_complex64)
        /*00d4*/ 	.word	0x00000000


	//----- nvinfo : EIATTR_REGCOUNT
	.align		4
.L_63:
        /*00d8*/ 	.byte	0x04, 0x2f
        /*00da*/ 	.short	(.L_65 - .L_64)
	.align		4
.L_64:
        /*00dc*/ 	.word	index@(_cupy_channelizer_32x32_complex64_complex64)
        /*00e0*/ 	.word	0x00000020


	//----- nvinfo : EIATTR_FRAME_SIZE
	.align		4
.L_65:
        /*00e4*/ 	.byte	0x04, 0x11
        /*00e6*/ 	.short	(.L_67 - .L_66)
	.align		4
.L_66:
        /*00e8*/ 	.word	index@(_cupy_channelizer_32x32_complex64_complex64)
        /*00ec*/ 	.word	0x00000000


	//----- nvinfo : EIATTR_REGCOUNT
	.align		4
.L_67:
        /*00f0*/ 	.byte	0x04, 0x2f
        /*00f2*/ 	.short	(.L_69 - .L_68)
	.align		4
.L_68:
        /*00f4*/ 	.word	index@(_cupy_channelizer_32x32_float64_complex128)
        /*00f8*/ 	.word	0x00000020


	//----- nvinfo : EIATTR_FRAME_SIZE
	.align		4
.L_69:
        /*00fc*/ 	.byte	0x04, 0x11
        /*00fe*/ 	.short	(.L_71 - .L_70)
	.align		4
.L_70:
        /*0100*/ 	.word	index@(_cupy_channelizer_32x32_float64_complex128)
        /*0104*/ 	.word	0x00000000


	//----- nvinfo : EIATTR_REGCOUNT
	.align		4
.L_71:
        /*0108*/ 	.byte	0x04, 0x2f
        /*010a*/ 	.short	(.L_73 - .L_72)
	.align		4
.L_72:
        /*010c*/ 	.word	index@(_cupy_channelizer_32x32_complex128_complex128)
        /*0110*/ 	.word	0x00000020


	//----- nvinfo : EIATTR_FRAME_SIZE
	.align		4
.L_73:
        /*0114*/ 	.byte	0x04, 0x11
        /*0116*/ 	.short	(.L_75 - .L_74)
	.align		4
.L_74:
        /*0118*/ 	.word	index@(_cupy_channelizer_32x32_complex128_complex128)
        /*011c*/ 	.word	0x00000000


	//----- nvinfo : EIATTR_MIN_STACK_SIZE
	.align		4
.L_75:
        /*0120*/ 	.byte	0x04, 0x12
        /*0122*/ 	.short	(.L_77 - .L_76)
	.align		4
.L_76:
        /*0124*/ 	.word	index@(_cupy_channelizer_32x32_complex128_complex128)
        /*0128*/ 	.word	0x00000000


	//----- nvinfo : EIATTR_MIN_STACK_SIZE
	.align		4
.L_77:
        /*012c*/ 	.byte	0x04, 0x12
        /*012e*/ 	.short	(.L_79 - .L_78)
	.align		4
.L_78:
        /*0130*/ 	.word	index@(_cupy_channelizer_32x32_float64_complex128)
        /*0134*/ 	.word	0x00000000


	//----- nvinfo : EIATTR_MIN_STACK_SIZE
	.align		4
.L_79:
        /*0138*/ 	.byte	0x04, 0x12
        /*013a*/ 	.short	(.L_81 - .L_80)
	.align		4
.L_80:
        /*013c*/ 	.word	index@(_cupy_channelizer_32x32_complex64_complex64)
        /*0140*/ 	.word	0x00000000


	//----- nvinfo : EIATTR_MIN_STACK_SIZE
	.align		4
.L_81:
        /*0144*/ 	.byte	0x04, 0x12
        /*0146*/ 	.short	(.L_83 - .L_82)
	.align		4
.L_82:
        /*0148*/ 	.word	index@(_cupy_channelizer_32x32_float32_complex64)
        /*014c*/ 	.word	0x00000000


	//----- nvinfo : EIATTR_MIN_STACK_SIZE
	.align		4
.L_83:
        /*0150*/ 	.byte	0x04, 0x12
        /*0152*/ 	.short	(.L_85 - .L_84)
	.align		4
.L_84:
        /*0154*/ 	.word	index@(_cupy_channelizer_16x16_complex128_complex128)
        /*0158*/ 	.word	0x00000000


	//----- nvinfo : EIATTR_MIN_STACK_SIZE
	.align		4
.L_85:
        /*015c*/ 	.byte	0x04, 0x12
        /*015e*/ 	.short	(.L_87 - .L_86)
	.align		4
.L_86:
        /*0160*/ 	.word	index@(_cupy_channelizer_16x16_float64_complex128)
        /*0164*/ 	.word	0x00000000


	//----- nvinfo : EIATTR_MIN_STACK_SIZE
	.align		4
.L_87:
        /*0168*/ 	.byte	0x04, 0x12
        /*016a*/ 	.short	(.L_89 - .L_88)
	.align		4
.L_88:
        /*016c*/ 	.word	index@(_cupy_channelizer_16x16_complex64_complex64)
        /*0170*/ 	.word	0x00000000


	//----- nvinfo : EIATTR_MIN_STACK_SIZE
	.align		4
.L_89:
        /*0174*/ 	.byte	0x04, 0x12
        /*0176*/ 	.short	(.L_91 - .L_90)
	.align		4
.L_90:
        /*0178*/ 	.word	index@(_cupy_channelizer_16x16_float32_complex64)
        /*017c*/ 	.word	0x00000000


	//----- nvinfo : EIATTR_MIN_STACK_SIZE
	.align		4
.L_91:
        /*0180*/ 	.byte	0x04, 0x12
        /*0182*/ 	.short	(.L_93 - .L_92)
	.align		4
.L_92:
        /*0184*/ 	.word	index@(_cupy_channelizer_8x8_complex128_complex128)
        /*0188*/ 	.word	0x00000000


	//----- nvinfo : EIATTR_MIN_STACK_SIZE
	.align		4
.L_93:
        /*018c*/ 	.byte	0x04, 0x12
        /*018e*/ 	.short	(.L_95 - .L_94)
	.align		4
.L_94:
        /*0190*/ 	.word	index@(_cupy_channelizer_8x8_float64_complex128)
        /*0194*/ 	.word	0x00000000


	//----- nvinfo : EIATTR_MIN_STACK_SIZE
	.align		4
.L_95:
        /*0198*/ 	.byte	0x04, 0x12
        /*019a*/ 	.short	(.L_97 - .L_96)
	.align		4
.L_96:
        /*019c*/ 	.word	index@(_cupy_channelizer_8x8_complex64_complex64)
        /*01a0*/ 	.word	0x00000000


	//----- nvinfo : EIATTR_MIN_STACK_SIZE
	.align		4
.L_97:
        /*01a4*/ 	.byte	0x04, 0x12
        /*01a6*/ 	.short	(.L_99 - .L_98)
	.align		4
.L_98:
        /*01a8*/ 	.word	index@(_cupy_channelizer_8x8_float32_complex64)
        /*01ac*/ 	.word	0x00000000
.L_99:


//--------------------- .nv.compat                --------------------------
	.section	.nv.compat,"",@"SHT_CUDA_COMPAT_INFO"
	.align	4
        /*0000*/ 	.byte	0x02, 0x09, 0x00, 0x00, 0x02, 0x02, 0x01, 0x00, 0x02, 0x05, 0x05, 0x00, 0x03, 0x07, 0x01, 0x01
        /*0010*/ 	.byte	0x02, 0x03, 0x00, 0x00, 0x02, 0x06, 0x01, 0x00, 0x04, 0x0b, 0x08, 0x00, 0x01, 0x00, 0x00, 0x00
        /*0020*/ 	.byte	0x00, 0x00, 0x00, 0x00


//--------------------- .nv.info._cupy_channelizer_32x32_complex128_complex128 --------------------------
	.section	.nv.info._cupy_channelizer_32x32_complex128_complex128,"",@"SHT_CUDA_INFO"
	.sectionflags	@""
	.align	4


	//----- nvinfo : EIATTR_CUDA_API_VERSION
	.align		4
        /*0000*/ 	.byte	0x04, 0x37
        /*0002*/ 	.short	(.L_101 - .L_100)
.L_100:
        /*0004*/ 	.word	0x00000082


	//----- nvinfo : EIATTR_KPARAM_INFO
	.align		4
.L_101:
        /*0008*/ 	.byte	0x04, 0x17
        /*000a*/ 	.short	(.L_103 - .L_102)
.L_102:
        /*000c*/ 	.word	0x00000000
        /*0010*/ 	.short	0x0005
        /*0012*/ 	.short	0x0020
        /*0014*/ 	.byte	0x00, 0xf5, 0x21, 0x00


	//----- nvinfo : EIATTR_KPARAM_INFO
	.align		4
.L_103:
        /*0018*/ 	.byte	0x04, 0x17
        /*001a*/ 	.short	(.L_105 - .L_104)
.L_104:
        /*001c*/ 	.word	0x00000000
        /*0020*/ 	.short	0x0004
        /*0022*/ 	.short	0x0018
        /*0024*/ 	.byte	0x00, 0xf5, 0x21, 0x00


	//----- nvinfo : EIATTR_KPARAM_INFO
	.align		4
.L_105:
        /*0028*/ 	.byte	0x04, 0x17
        /*002a*/ 	.short	(.L_107 - .L_106)
.L_106:
        /*002c*/ 	.word	0x00000000
        /*0030*/ 	.short	0x0003
        /*0032*/ 	.short	0x0010
        /*0034*/ 	.byte	0x00, 0xf5, 0x21, 0x00


	//----- nvinfo : EIATTR_KPARAM_INFO
	.align		4
.L_107:
        /*0038*/ 	.byte	0x04, 0x17
        /*003a*/ 	.short	(.L_109 - .L_108)
.L_108:
        /*003c*/ 	.word	0x00000000
        /*0040*/ 	.short	0x0002
        /*0042*/ 	.short	0x0008
        /*0044*/ 	.byte	0x00, 0xf0, 0x11, 0x00


	//----- nvinfo : EIATTR_KPARAM_INFO
	.align		4
.L_109:
        /*0048*/ 	.byte	0x04, 0x17
        /*004a*/ 	.short	(.L_111 - .L_110)
.L_110:
        /*004c*/ 	.word	0x00000000
        /*0050*/ 	.short	0x0001
        /*0052*/ 	.short	0x0004
        /*0054*/ 	.byte	0x00, 0xf0, 0x11, 0x00


	//----- nvinfo : EIATTR_KPARAM_INFO
	.align		4
.L_111:
        /*0058*/ 	.byte	0x04, 0x17
        /*005a*/ 	.short	(.L_113 - .L_112)
.L_112:
        /*005c*/ 	.word	0x00000000
        /*0060*/ 	.short	0x0000
        /*0062*/ 	.short	0x0000
        /*0064*/ 	.byte	0x00, 0xf0, 0x11, 0x00


	//----- nvinfo : EIATTR_SPARSE_MMA_MASK
	.align		4
.L_113:
        /*0068*/ 	.byte	0x03, 0x50
        /*006a*/ 	.short	0x0000


	//----- nvinfo : EIATTR_MAXREG_COUNT
	.align		4
        /*006c*/ 	.byte	0x03, 0x1b
        /*006e*/ 	.short	0x0040


	//----- nvinfo : EIATTR_NUM_BARRIERS
	.align		4
        /*0070*/ 	.byte	0x02, 0x4c
        /*0072*/ 	.byte	0x01
	.zero		1


	//----- nvinfo : EIATTR_MERCURY_ISA_VERSION
	.align		4
        /*0074*/ 	.byte	0x03, 0x5f
        /*0076*/ 	.short	0x0101


	//----- nvinfo : EIATTR_COOP_GROUP_MASK_REGIDS
	.align		4
        /*0078*/ 	.byte	0x04, 0x29
        /*007a*/ 	.short	(.L_115 - .L_114)


	//   ....[0]....
.L_114:
        /*007c*/ 	.word	0xffffffff


	//   ....[1]....
        /*0080*/ 	.word	0xffffffff


	//   ....[2]....
        /*0084*/ 	.word	0xffffffff


	//   ....[3]....
        /*0088*/ 	.word	0xffffffff


	//   ....[4]....
        /*008c*/ 	.word	0xffffffff


	//   ....[5]....
        /*0090*/ 	.word	0xffffffff


	//   ....[6]....
        /*0094*/ 	.word	0xffffffff


	//   ....[7]....
        /*0098*/ 	.word	0xffffffff


	//   ....[8]....
        /*009c*/ 	.word	0xffffffff


	//   ....[9]....
        /*00a0*/ 	.word	0xffffffff


	//   ....[10]....
        /*00a4*/ 	.word	0xffffffff


	//   ....[11]....
        /*00a8*/ 	.word	0xffffffff


	//   ....[12]....
        /*00ac*/ 	.word	0xffffffff


	//   ....[13]....
        /*00b0*/ 	.word	0xffffffff


	//   ....[14]....
        /*00b4*/ 	.word	0xffffffff


	//   ....[15]....
        /*00b8*/ 	.word	0xffffffff


	//   ....[16]....
        /*00bc*/ 	.word	0xffffffff


	//   ....[17]....
        /*00c0*/ 	.word	0xffffffff


	//   ....[18]....
        /*00c4*/ 	.word	0xffffffff


	//   ....[19]....
        /*00c8*/ 	.word	0xffffffff


	//   ....[20]....
        /*00cc*/ 	.word	0x05000012


	//   ....[21]....
        /*00d0*/ 	.word	0x05000012


	//   ....[22]....
        /*00d4*/ 	.word	0x05000012


	//   ....[23]....
        /*00d8*/ 	.word	0x05000012


	//   ....[24]....
        /*00dc*/ 	.word	0x05000012


	//   ....[25]....
        /*00e0*/ 	.word	0x05000012


	//   ....[26]....
        /*00e4*/ 	.word	0x05000012


	//   ....[27]....
        /*00e8*/ 	.word	0x05000012


	//   ....[28]....
        /*00ec*/ 	.word	0x05000012


	//   ....[29]....
        /*00f0*/ 	.word	0x05000012


	//   ....[30]....
        /*00f4*/ 	.word	0x05000012


	//   ....[31]....
        /*00f8*/ 	.word	0x05000012


	//   ....[32]....
        /*00fc*/ 	.word	0x05000012


	//   ....[33]....
        /*0100*/ 	.word	0x05000012


	//   ....[34]....
        /*0104*/ 	.word	0x05000012


	//   ....[35]....
        /*0108*/ 	.word	0x05000012


	//   ....[36]....
        /*010c*/ 	.word	0x05000012


	//   ....[37]....
        /*0110*/ 	.word	0x05000012


	//   ....[38]....
        /*0114*/ 	.word	0x05000012


	//   ....[39]....
        /*0118*/ 	.word	0x05000012


	//----- nvinfo : EIATTR_COOP_GROUP_INSTR_OFFSETS
	.align		4
.L_115:
        /*011c*/ 	.byte	0x04, 0x28
        /*011e*/ 	.short	(.L_117 - .L_116)


	//   ....[0]....
.L_116:
        /*0120*/ 	.word	0x000005e0


	//   ....[1]....
        /*0124*/ 	.word	0x000005f0


	//   ....[2]....
        /*0128*/ 	.word	0x00000600


	//   ....[3]....
        /*012c*/ 	.word	0x00000610


	//   ....[4]....
        /*0130*/ 	.word	0x00000630


	//   ....[5]....
        /*0134*/ 	.word	0x00000650


	//   ....[6]....
        /*0138*/ 	.word	0x00000660


	//   ....[7]....
        /*013c*/ 	.word	0x00000670


	//   ....[8]....
        /*0140*/ 	.word	0x00000690


	//   ....[9]....
        /*0144*/ 	.word	0x000006b0


	//   ....[10]....
        /*0148*/ 	.word	0x000006c0


	//   ....[11]....
        /*014c*/ 	.word	0x000006d0


	//   ....[12]....
        /*0150*/ 	.word	0x00000710


	//   ....[13]....
        /*0154*/ 	.word	0x00000720


	//   ....[14]....
        /*0158*/ 	.word	0x00000730


	//   ....[15]....
        /*015c*/ 	.word	0x00000740


	//   ....[16]....
        /*0160*/ 	.word	0x00000760


	//   ....[17]....
        /*0164*/ 	.word	0x00000780


	//   ....[18]....
        /*0168*/ 	.word	0x00000790


	//   ....[19]....
        /*016c*/ 	.word	0x000007a0


	//   ....[20]....
        /*0170*/ 	.word	0x000008e0


	//   ....[21]....
        /*0174*/ 	.word	0x00000930


	//   ....[22]....
        /*0178*/ 	.word	0x000009a0


	//   ....[23]....
        /*017c*/ 	.word	0x000009f0


	//   ....[24]....
        /*0180*/ 	.word	0x00000a60


	//   ....[25]....
        /*0184*/ 	.word	0x00000ab0


	//   ....[26]....
        /*0188*/ 	.word	0x00000b30


	//   ....[27]....
        /*018c*/ 	.word	0x00000b80


	//   ....[28]....
        /*0190*/ 	.word	0x00000bf0


	//   ....[29]....
        /*0194*/ 	.word	0x00000c40


	//   ....[30]....
        /*0198*/ 	.word	0x00000ca0


	//   ....[31]....
        /*019c*/ 	.word	0x00000d00


	//   ....[32]....
        /*01a0*/ 	.word	0x00000d70


	//   ....[33]....
        /*01a4*/ 	.word	0x00000dc0


	//   ....[34]....
        /*01a8*/ 	.word	0x00000e30


	//   ....[35]....
        /*01ac*/ 	.word	0x00000e80


	//   ....[36]....
        /*01b0*/ 	.word	0x00000ef0


	//   ....[37]....
        /*01b4*/ 	.word	0x00000f40


	//   ....[38]....
        /*01b8*/ 	.word	0x00000fb0


	//   ....[39]....
        /*01bc*/ 	.word	0x00001000


	//----- nvinfo : EIATTR_VRC_CTA_INIT_COUNT
	.align		4
.L_117:
        /*01c0*/ 	.byte	0x02, 0x4a
	.zero		1
	.zero		1


	//----- nvinfo : EIATTR_EXIT_INSTR_OFFSETS
	.align		4
        /*01c4*/ 	.byte	0x04, 0x1c
        /*01c6*/ 	.short	(.L_119 - .L_118)


	//   ....[0]....
.L_118:
        /*01c8*/ 	.word	0x00000200


	//   ....[1]....
        /*01cc*/ 	.word	0x00000880


	//----- nvinfo : EIATTR_MAX_THREADS
	.align		4
.L_119:
        /*01d0*/ 	.byte	0x04, 0x05
        /*01d2*/ 	.short	(.L_121 - .L_120)
.L_120:
        /*01d4*/ 	.word	0x00000400
        /*01d8*/ 	.word	0x00000001
        /*01dc*/ 	.word	0x00000001


	//----- nvinfo : EIATTR_CRS_STACK_SIZE
	.align		4
.L_121:
        /*01e0*/ 	.byte	0x04, 0x1e
        /*01e2*/ 	.short	(.L_123 - .L_122)
.L_122:
        /*01e4*/ 	.word	0x00000000


	//----- nvinfo : EIATTR_CBANK_PARAM_SIZE
	.align		4
.L_123:
        /*01e8*/ 	.byte	0x03, 0x19
        /*01ea*/ 	.short	0x0028


	//----- nvinfo : EIATTR_PARAM_CBANK
	.align		4
        /*01ec*/ 	.byte	0x04, 0x0a
        /*01ee*/ 	.short	(.L_125 - .L_124)
	.align		4
.L_124:
        /*01f0*/ 	.word	index@(.nv.constant0._cupy_channelizer_32x32_complex128_complex128)
        /*01f4*/ 	.short	0x0380
        /*01f6*/ 	.short	0x0028


	//----- nvinfo : EIATTR_SW_WAR
	.align		4
.L_125:
        /*01f8*/ 	.byte	0x04, 0x36
        /*01fa*/ 	.short	(.L_127 - .L_126)
.L_126:
        /*01fc*/ 	.word	0x00000008
.L_127:


//--------------------- .nv.info._cupy_channelizer_32x32_float64_complex128 --------------------------
	.section	.nv.info._cupy_channelizer_32x32_float64_complex128,"",@"SHT_CUDA_INFO"
	.sectionflags	@""
	.align	4


	//----- nvinfo : EIATTR_CUDA_API_VERSION
	.align		4
        /*0000*/ 	.byte	0x04, 0x37
        /*0002*/ 	.short	(.L_129 - .L_128)
.L_128:
        /*0004*/ 	.word	0x00000082


	//----- nvinfo : EIATTR_KPARAM_INFO
	.align		4
.L_129:
        /*0008*/ 	.byte	0x04, 0x17
        /*000a*/ 	.short	(.L_131 - .L_130)
.L_130:
        /*000c*/ 	.word	0x00000000
        /*0010*/ 	.short	0x0005
        /*0012*/ 	.short	0x0020
        /*0014*/ 	.byte	0x00, 0xf5, 0x21, 0x00


	//----- nvinfo : EIATTR_KPARAM_INFO
	.align		4
.L_131:
        /*0018*/ 	.byte	0x04, 0x17
        /*001a*/ 	.short	(.L_133 - .L_132)
.L_132:
        /*001c*/ 	.word	0x00000000
        /*0020*/ 	.short	0x0004
        /*0022*/ 	.short	0x0018
        /*0024*/ 	.byte	0x00, 0xf5, 0x21, 0x00


	//----- nvinfo : EIATTR_KPARAM_INFO
	.align		4
.L_133:
        /*0028*/ 	.byte	0x04, 0x17
        /*002a*/ 	.short	(.L_135 - .L_134)
.L_134:
        /*002c*/ 	.word	0x00000000
        /*0030*/ 	.short	0x0003
        /*0032*/ 	.short	0x0010
        /*0034*/ 	.byte	0x00, 0xf5, 0x21, 0x00


	//----- nvinfo : EIATTR_KPARAM_INFO
	.align		4
.L_135:
        /*0038*/ 	.byte	0x04, 0x17
        /*003a*/ 	.short	(.L_137 - .L_136)
.L_136:
        /*003c*/ 	.word	0x00000000
        /*0040*/ 	.short	0x0002
        /*0042*/ 	.short	0x0008
        /*0044*/ 	.byte	0x00, 0xf0, 0x11, 0x00


	//----- nvinfo : EIATTR_KPARAM_INFO
	.align		4
.L_137:
        /*0048*/ 	.byte	0x04, 0x17
        /*004a*/ 	.short	(.L_139 - .L_138)
.L_138:
        /*004c*/ 	.word	0x00000000
        /*0050*/ 	.short	0x0001
        /*0052*/ 	.short	0x0004
        /*0054*/ 	.byte	0x00, 0xf0, 0x11, 0x00


	//----- nvinfo : EIATTR_KPARAM_INFO
	.align		4
.L_139:
        /*0058*/ 	.byte	0x04, 0x17
        /*005a*/ 	.short	(.L_141 - .L_140)
.L_140:
        /*005c*/ 	.word	0x00000000
        /*0060*/ 	.short	0x0000
        /*0062*/ 	.short	0x0000
        /*0064*/ 	.byte	0x00, 0xf0, 0x11, 0x00


	//----- nvinfo : EIATTR_SPARSE_MMA_MASK
	.align		4
.L_141:
        /*0068*/ 	.byte	0x03, 0x50
        /*006a*/ 	.short	0x0000


	//----- nvinfo : EIATTR_MAXREG_COUNT
	.align		4
        /*006c*/ 	.byte	0x03, 0x1b
        /*006e*/ 	.short	0x0040


	//----- nvinfo : EIATTR_NUM_BARRIERS
	.align		4
        /*0070*/ 	.byte	0x02, 0x4c
        /*0072*/ 	.byte	0x01
	.zero		1


	//----- nvinfo : EIATTR_MERCURY_ISA_VERSION
	.align		4
        /*0074*/ 	.byte	0x03, 0x5f
        /*0076*/ 	.short	0x0101


	//----- nvinfo : EIATTR_COOP_GROUP_MASK_REGIDS
	.align		4
        /*0078*/ 	.byte	0x04, 0x29
        /*007a*/ 	.short	(.L_143 - .L_142)


	//   ....[0]....
.L_142:
        /*007c*/ 	.word	0xffffffff


	//   ....[1]....
        /*0080*/ 	.word	0xffffffff


	//   ....[2]....
        /*0084*/ 	.word	0xffffffff


	//   ....[3]....
        /*0088*/ 	.word	0xffffffff


	//   ....[4]....
        /*008c*/ 	.word	0xffffffff


	//   ....[5]....
        /*0090*/ 	.word	0xffffffff


	//   ....[6]....
        /*0094*/ 	.word	0xffffffff


	//   ....[7]....
        /*0098*/ 	.word	0xffffffff


	//   ....[8]....
        /*009c*/ 	.word	0xffffffff


	//   ....[9]....
        /*00a0*/ 	.word	0xffffffff


	//   ....[10]....
        /*00a4*/ 	.word	0xffffffff


	//   ....[11]....
        /*00a8*/ 	.word	0xffffffff


	//   ....[12]....
        /*00ac*/ 	.word	0xffffffff


	//   ....[13]....
        /*00b0*/ 	.word	0xffffffff


	//   ....[14]....
        /*00b4*/ 	.word	0xffffffff


	//   ....[15]....
        /*00b8*/ 	.word	0xffffffff


	//   ....[16]....
        /*00bc*/ 	.word	0xffffffff


	//   ....[17]....
        /*00c0*/ 	.word	0xffffffff


	//   ....[18]....
        /*00c4*/ 	.word	0x05000018


	//   ....[19]....
        /*00c8*/ 	.word	0x05000018


	//   ....[20]....
        /*00cc*/ 	.word	0x05000018


	//   ....[21]....
        /*00d0*/ 	.word	0x05000018


	//   ....[22]....
        /*00d4*/ 	.word	0x05000018


	//   ....[23]....
        /*00d8*/ 	.word	0x05000018


	//   ....[24]....
        /*00dc*/ 	.word	0x05000018


	//   ....[25]....
        /*00e0*/ 	.word	0x05000018


	//   ....[26]....
        /*00e4*/ 	.word	0x05000018


	//   ....[27]....
        /*00e8*/ 	.word	0x05000018


	//   ....[28]....
        /*00ec*/ 	.word	0x05000018


	//   ....[29]....
        /*00f0*/ 	.word	0x05000018


	//   ....[30]....
        /*00f4*/ 	.word	0x05000018


	//   ....[31]....
        /*00f8*/ 	.word	0x05000018


	//   ....[32]....
        /*00fc*/ 	.word	0x05000018


	//   ....[33]....
        /*0100*/ 	.word	0x05000018


	//   ....[34]....
        /*0104*/ 	.word	0x05000018


	//   ....[35]....
        /*0108*/ 	.word	0x05000018


	//   ....[36]....
        /*010c*/ 	.word	0x05000018


	//   ....[37]....
        /*0110*/ 	.word	0x05000018


	//----- nvinfo : EIATTR_COOP_GROUP_INSTR_OFFSETS
	.align		4
.L_143:
        /*0114*/ 	.byte	0x04, 0x28
        /*0116*/ 	.short	(.L_145 - .L_144)


	//   ....[0]....
.L_144:
        /*0118*/ 	.word	0x00000590


	//   ....[1]....
        /*011c*/ 	.word	0x000005b0


	//   ....[2]....
        /*0120*/ 	.word	0x000005d0


	//   ....[3]....
        /*0124*/ 	.word	0x000005e0


	//   ....[4]....
        /*0128*/ 	.word	0x00000600


	//   ....[5]....
        /*012c*/ 	.word	0x00000610


	//   ....[6]....
        /*0130*/ 	.word	0x00000630


	//   ....[7]....
        /*0134*/ 	.word	0x00000640


	//   ....[8]....
        /*0138*/ 	.word	0x00000660


	//   ....[9]....
        /*013c*/ 	.word	0x00000670


	//   ....[10]....
        /*0140*/ 	.word	0x00000690


	//   ....[11]....
        /*0144*/ 	.word	0x000006a0


	//   ....[12]....
        /*0148*/ 	.word	0x000006c0


	//   ....[13]....
        /*014c*/ 	.word	0x000006d0


	//   ....[14]....
        /*0150*/ 	.word	0x000006f0


	//   ....[15]....
        /*0154*/ 	.word	0x00000700


	//   ....[16]....
        /*0158*/ 	.word	0x00000720


	//   ....[17]....
        /*015c*/ 	.word	0x00000730


	//   ....[18]....
        /*0160*/ 	.word	0x00000850


	//   ....[19]....
        /*0164*/ 	.word	0x000008b0


	//   ....[20]....
        /*0168*/ 	.word	0x00000930


	//   ....[21]....
        /*016c*/ 	.word	0x00000990


	//   ....[22]....
        /*0170*/ 	.word	0x00000a10


	//   ....[23]....
        /*0174*/ 	.word	0x00000a70


	//   ....[24]....
        /*0178*/ 	.word	0x00000af0


	//   ....[25]....
        /*017c*/ 	.word	0x00000b50


	//   ....[26]....
        /*0180*/ 	.word	0x00000bd0


	//   ....[27]....
        /*0184*/ 	.word	0x00000c30


	//   ....[28]....
        /*0188*/ 	.word	0x00000cb0


	//   ....[29]....
        /*018c*/ 	.word	0x00000d00


	//   ....[30]....
        /*0190*/ 	.word	0x00000d80


	//   ....[31]....
        /*0194*/ 	.word	0x00000de0


	//   ....[32]....
        /*0198*/ 	.word	0x00000e60


	//   ....[33]....
        /*019c*/ 	.word	0x00000ec0


	//   ....[34]....
        /*01a0*/ 	.word	0x00000f40


	//   ....[35]....
        /*01a4*/ 	.word	0x00000fa0


	//   ....[36]....
        /*01a8*/ 	.word	0x00001020


	//   ....[37]....
        /*01ac*/ 	.word	0x00001080


	//----- nvinfo : EIATTR_VRC_CTA_INIT_COUNT
	.align		4
.L_145:
        /*01b0*/ 	.byte	0x02, 0x4a
	.zero		1
	.zero		1


	//----- nvinfo : EIATTR_EXIT_INSTR_OFFSETS
	.align		4
        /*01b4*/ 	.byte	0x04, 0x1c
        /*01b6*/ 	.short	(.L_147 - .L_146)


	//   ....[0]....
.L_146:
        /*01b8*/ 	.word	0x000001f0


	//   ....[1]....
        /*01bc*/ 	.word	0x000007f0


	//----- nvinfo : EIATTR_MAX_THREADS
	.align		4
.L_147:
        /*01c0*/ 	.byte	0x04, 0x05
        /*01c2*/ 	.short	(.L_149 - .L_148)
.L_148:
        /*01c4*/ 	.word	0x00000400
        /*01c8*/ 	.word	0x00000001
        /*01cc*/ 	.word	0x00000001


	//----- nvinfo : EIATTR_CRS_STACK_SIZE
	.align		4
.L_149:
        /*01d0*/ 	.byte	0x04, 0x1e
        /*01d2*/ 	.short	(.L_151 - .L_150)
.L_150:
        /*01d4*/ 	.word	0x00000000


	//----- nvinfo : EIATTR_CBANK_PARAM_SIZE
	.align		4
.L_151:
        /*01d8*/ 	.byte	0x03, 0x19
        /*01da*/ 	.short	0x0028


	//----- nvinfo : EIATTR_PARAM_CBANK
	.align		4
        /*01dc*/ 	.byte	0x04, 0x0a
        /*01de*/ 	.short	(.L_153 - .L_152)
	.align		4
.L_152:
        /*01e0*/ 	.word	index@(.nv.constant0._cupy_channelizer_32x32_float64_complex128)
        /*01e4*/ 	.short	0x0380
        /*01e6*/ 	.short	0x0028


	//----- nvinfo : EIATTR_SW_WAR
	.align		4
.L_153:
        /*01e8*/ 	.byte	0x04, 0x36
        /*01ea*/ 	.short	(.L_155 - .L_154)
.L_154:
        /*01ec*/ 	.word	0x00000008
.L_155:


//--------------------- .nv.info._cupy_channelizer_32x32_complex64_complex64 --------------------------
	.section	.nv.info._cupy_channelizer_32x32_complex64_complex64,"",@"SHT_CUDA_INFO"
	.sectionflags	@""
	.align	4


	//----- nvinfo : EIATTR_CUDA_API_VERSION
	.align		4
        /*0000*/ 	.byte	0x04, 0x37
        /*0002*/ 	.short	(.L_157 - .L_156)
.L_156:
        /*0004*/ 	.word	0x00000082


	//----- nvinfo : EIATTR_KPARAM_INFO
	.align		4
.L_157:
        /*0008*/ 	.byte	0x04, 0x17
        /*000a*/ 	.short	(.L_159 - .L_158)
.L_158:
        /*000c*/ 	.word	0x00000000
        /*0010*/ 	.short	0x0005
        /*0012*/ 	.short	0x0020
        /*0014*/ 	.byte	0x00, 0xf5, 0x21, 0x00


	//----- nvinfo : EIATTR_KPARAM_INFO
	.align		4
.L_159:
        /*0018*/ 	.byte	0x04, 0x17
        /*001a*/ 	.short	(.L_161 - .L_160)
.L_160:
        /*001c*/ 	.word	0x00000000
        /*0020*/ 	.short	0x0004
        /*0022*/ 	.short	0x0018
        /*0024*/ 	.byte	0x00, 0xf5, 0x21, 0x00


	//----- nvinfo : EIATTR_KPARAM_INFO
	.align		4
.L_161:
        /*0028*/ 	.byte	0x04, 0x17
        /*002a*/ 	.short	(.L_163 - .L_162)
.L_162:
        /*002c*/ 	.word	0x00000000
        /*0030*/ 	.short	0x0003
        /*0032*/ 	.short	0x0010
        /*0034*/ 	.byte	0x00, 0xf5, 0x21, 0x00


	//----- nvinfo : EIATTR_KPARAM_INFO
	.align		4
.L_163:
        /*0038*/ 	.byte	0x04, 0x17
        /*003a*/ 	.short	(.L_165 - .L_164)
.L_164:
        /*003c*/ 	.word	0x00000000
        /*0040*/ 	.short	0x0002
        /*0042*/ 	.short	0x0008
        /*0044*/ 	.byte	0x00, 0xf0, 0x11, 0x00


	//----- nvinfo : EIATTR_KPARAM_INFO
	.align		4
.L_165:
        /*0048*/ 	.byte	0x04, 0x17
        /*004a*/ 	.short	(.L_167 - .L_166)
.L_166:
        /*004c*/ 	.word	0x00000000
        /*0050*/ 	.short	0x0001
        /*0052*/ 	.short	0x0004
        /*0054*/ 	.byte	0x00, 0xf0, 0x11, 0x00


	//----- nvinfo : EIATTR_KPARAM_INFO
	.align		4
.L_167:
        /*0058*/ 	.byte	0x04, 0x17
        /*005a*/ 	.short	(.L_169 - .L_168)
.L_168:
        /*005c*/ 	.word	0x00000000
        /*0060*/ 	.short	0x0000
        /*0062*/ 	.short	0x0000
        /*0064*/ 	.byte	0x00, 0xf0, 0x11, 0x00


	//----- nvinfo : EIATTR_SPARSE_MMA_MASK
	.align		4
.L_169:
        /*0068*/ 	.byte	0x03, 0x50
        /*006a*/ 	.short	0x0000


	//----- nvinfo : EIATTR_MAXREG_COUNT
	.align		4
        /*006c*/ 	.byte	0x03, 0x1b
        /*006e*/ 	.short	0x0040


	//----- nvinfo : EIATTR_NUM_BARRIERS
	.align		4
        /*0070*/ 	.byte	0x02, 0x4c
        /*0072*/ 	.byte	0x01
	.zero		1


	//----- nvinfo : EIATTR_MERCURY_ISA_VERSION
	.align		4
        /*0074*/ 	.byte	0x03, 0x5f
        /*0076*/ 	.short	0x0101


	//----- nvinfo : EIATTR_COOP_GROUP_MASK_REGIDS
	.align		4
        /*0078*/ 	.byte	0x04, 0x29
        /*007a*/ 	.short	(.L_171 - .L_170)


	//   ....[0]....
.L_170:
        /*007c*/ 	.word	0xffffffff


	//   ....[1]....
        /*0080*/ 	.word	0xffffffff


	//   ....[2]....
        /*0084*/ 	.word	0xffffffff


	//   ....[3]....
        /*0088*/ 	.word	0xffffffff


	//   ....[4]....
        /*008c*/ 	.word	0xffffffff


	//   ....[5]....
        /*0090*/ 	.word	0xffffffff


	//   ....[6]....
        /*0094*/ 	.word	0xffffffff


	//   ....[7]....
        /*0098*/ 	.word	0xffffffff


	//   ....[8]....
        /*009c*/ 	.word	0xffffffff


	//   ....[9]....
        /*00a0*/ 	.word	0xffffffff


	//   ....[10]....
        /*00a4*/ 	.word	0x0500000f


	//   ....[11]....
        /*00a8*/ 	.word	0x0500000f


	//   ....[12]....
        /*00ac*/ 	.word	0x0500000f


	//   ....[13]....
        /*00b0*/ 	.word	0x0500000f


	//   ....[14]....
        /*00b4*/ 	.word	0x0500000f


	//   ....[15]....
        /*00b8*/ 	.word	0x0500000f


	//   ....[16]....
        /*00bc*/ 	.word	0x0500000f


	//   ....[17]....
        /*00c0*/ 	.word	0x0500000f


	//   ....[18]....
        /*00c4*/ 	.word	0x0500000f


	//   ....[19]....
        /*00c8*/ 	.word	0x0500000f


	//----- nvinfo : EIATTR_COOP_GROUP_INSTR_OFFSETS
	.align		4
.L_171:
        /*00cc*/ 	.byte	0x04, 0x28
        /*00ce*/ 	.short	(.L_173 - .L_172)


	//   ....[0]....
.L_172:
        /*00d0*/ 	.word	0x000005e0


	//   ....[1]....
        /*00d4*/ 	.word	0x000005f0


	//   ....[2]....
        /*00d8*/ 	.word	0x00000620


	//   ....[3]....
        /*00dc*/ 	.word	0x00000630


	//   ....[4]....
        /*00e0*/ 	.word	0x00000660


	//   ....[5]....
        /*00e4*/ 	.word	0x00000670


	//   ....[6]....
        /*00e8*/ 	.word	0x000006a0


	//   ....[7]....
        /*00ec*/ 	.word	0x000006b0


	//   ....[8]....
        /*00f0*/ 	.word	0x000006e0


	//   ....[9]....
        /*00f4*/ 	.word	0x000006f0


	//   ....[10]....
        /*00f8*/ 	.word	0x00000810


	//   ....[11]....
        /*00fc*/ 	.word	0x00000880


	//   ....[12]....
        /*0100*/ 	.word	0x000008f0


	//   ....[13]....
        /*0104*/ 	.word	0x00000960


	//   ....[14]....
        /*0108*/ 	.word	0x000009d0


	//   ....[15]....
        /*010c*/ 	.word	0x00000a30


	//   ....[16]....
        /*0110*/ 	.word	0x00000ab0


	//   ....[17]....
        /*0114*/ 	.word	0x00000b20


	//   ....[18]....
        /*0118*/ 	.word	0x00000b90


	//   ....[19]....
        /*011c*/ 	.word	0x00000c10


	//----- nvinfo : EIATTR_VRC_CTA_INIT_COUNT
	.align		4
.L_173:
        /*0120*/ 	.byte	0x02, 0x4a
	.zero		1
	.zero		1


	//----- nvinfo : EIATTR_EXIT_INSTR_OFFSETS
	.align		4
        /*0124*/ 	.byte	0x04, 0x1c
        /*0126*/ 	.short	(.L_175 - .L_174)


	//   ....[0]....
.L_174:
        /*0128*/ 	.word	0x00000200


	//   ....[1]....
        /*012c*/ 	.word	0x000007b0


	//----- nvinfo : EIATTR_MAX_THREADS
	.align		4
.L_175:
        /*0130*/ 	.byte	0x04, 0x05
        /*0132*/ 	.short	(.L_177 - .L_176)
.L_176:
        /*0134*/ 	.word	0x00000400
        /*0138*/ 	.word	0x00000001
        /*013c*/ 	.word	0x00000001


	//----- nvinfo : EIATTR_CRS_STACK_SIZE
	.align		4
.L_177:
        /*0140*/ 	.byte	0x04, 0x1e
        /*0142*/ 	.short	(.L_179 - .L_178)
.L_178:
        /*0144*/ 	.word	0x00000000


	//----- nvinfo : EIATTR_CBANK_PARAM_SIZE
	.align		4
.L_179:
        /*0148*/ 	.byte	0x03, 0x19
        /*014a*/ 	.short	0x0028


	//----- nvinfo : EIATTR_PARAM_CBANK
	.align		4
        /*014c*/ 	.byte	0x04, 0x0a
        /*014e*/ 	.short	(.L_181 - .L_180)
	.align		4
.L_180:
        /*0150*/ 	.word	index@(.nv.constant0._cupy_channelizer_32x32_complex64_complex64)
        /*0154*/ 	.short	0x0380
        /*0156*/ 	.short	0x0028


	//----- nvinfo : EIATTR_SW_WAR
	.align		4
.L_181:
        /*0158*/ 	.byte	0x04, 0x36
        /*015a*/ 	.short	(.L_183 - .L_182)
.L_182:
        /*015c*/ 	.word	0x00000008
.L_183:


//--------------------- .nv.info._cupy_channelizer_32x32_float32_complex64 --------------------------
	.section	.nv.info._cupy_channelizer_32x32_float32_complex64,"",@"SHT_CUDA_INFO"
	.sectionflags	@""
	.align	4


	//----- nvinfo : EIATTR_CUDA_API_VERSION
	.align		4
        /*0000*/ 	.byte	0x04, 0x37
        /*0002*/ 	.short	(.L_185 - .L_184)
.L_184:
        /*0004*/ 	.word	0x00000082


	//----- nvinfo : EIATTR_KPARAM_INFO
	.align		4
.L_185:
        /*0008*/ 	.byte	0x04, 0x17
        /*000a*/ 	.short	(.L_187 - .L_186)
.L_186:
        /*000c*/ 	.word	0x00000000
        /*0010*/ 	.short	0x0005
        /*0012*/ 	.short	0x0020
        /*0014*/ 	.byte	0x00, 0xf5, 0x21, 0x00


	//----- nvinfo : EIATTR_KPARAM_INFO
	.align		4
.L_187:
        /*0018*/ 	.byte	0x04, 0x17
        /*001a*/ 	.short	(.L_189 - .L_188)
.L_188:
        /*001c*/ 	.word	0x00000000
        /*0020*/ 	.short	0x0004
        /*0022*/ 	.short	0x0018
        /*0024*/ 	.byte	0x00, 0xf5, 0x21, 0x00


	//----- nvinfo : EIATTR_KPARAM_INFO
	.align		4
.L_189:
        /*0028*/ 	.byte	0x04, 0x17
        /*002a*/ 	.short	(.L_191 - .L_190)
.L_190:
        /*002c*/ 	.word	0x00000000
        /*0030*/ 	.short	0x0003
        /*0032*/ 	.short	0x0010
        /*0034*/ 	.byte	0x00, 0xf5, 0x21, 0x00


	//----- nvinfo : EIATTR_KPARAM_INFO
	.align		4
.L_191:
        /*0038*/ 	.byte	0x04, 0x17
        /*003a*/ 	.short	(.L_193 - .L_192)
.L_192:
        /*003c*/ 	.word	0x00000000
        /*0040*/ 	.short	0x0002
        /*0042*/ 	.short	0x0008
        /*0044*/ 	.byte	0x00, 0xf0, 0x11, 0x00


	//----- nvinfo : EIATTR_KPARAM_INFO
	.align		4
.L_193:
        /*0048*/ 	.byte	0x04, 0x17
        /*004a*/ 	.short	(.L_195 - .L_194)
.L_194:
        /*004c*/ 	.word	0x00000000
        /*0050*/ 	.short	0x0001
        /*0052*/ 	.short	0x0004
        /*0054*/ 	.byte	0x00, 0xf0, 0x11, 0x00


	//----- nvinfo : EIATTR_KPARAM_INFO
	.align		4
.L_195:
        /*0058*/ 	.byte	0x04, 0x17
        /*005a*/ 	.short	(.L_197 - .L_196)
.L_196:
        /*005c*/ 	.word	0x00000000
        /*0060*/ 	.short	0x0000
        /*0062*/ 	.short	0x0000
        /*0064*/ 	.byte	0x00, 0xf0, 0x11, 0x00


	//----- nvinfo : EIATTR_SPARSE_MMA_MASK
	.align		4
.L_197:
        /*0068*/ 	.byte	0x03, 0x50
        /*006a*/ 	.short	0x0000


	//----- nvinfo : EIATTR_MAXREG_COUNT
	.align		4
        /*006c*/ 	.byte	0x03, 0x1b
        /*006e*/ 	.short	0x0040


	//----- nvinfo : EIATTR_NUM_BARRIERS
	.align		4
        /*0070*/ 	.byte	0x02, 0x4c
        /*0072*/ 	.byte	0x01
	.zero		1


	//----- nvinfo : EIATTR_MERCURY_ISA_VERSION
	.align		4
        /*0074*/ 	.byte	0x03, 0x5f
        /*0076*/ 	.short	0x0101


	//----- nvinfo : EIATTR_COOP_GROUP_MASK_REGIDS
	.align		4
        /*0078*/ 	.byte	0x04, 0x29
        /*007a*/ 	.short	(.L_199 - .L_198)


	//   ....[0]....
.L_198:
        /*007c*/ 	.word	0xffffffff


	//   ....[1]....
        /*0080*/ 	.word	0xffffffff


	//   ....[2]....
        /*0084*/ 	.word	0xffffffff


	//   ....[3]....
        /*0088*/ 	.word	0xffffffff


	//   ....[4]....
        /*008c*/ 	.word	0xffffffff


	//   ....[5]....
        /*0090*/ 	.word	0xffffffff


	//   ....[6]....
        /*0094*/ 	.word	0xffffffff


	//   ....[7]....
        /*0098*/ 	.word	0xffffffff


	//   ....[8]....
        /*009c*/ 	.word	0xffffffff


	//   ....[9]....
        /*00a0*/ 	.word	0x05000007


	//   ....[10]....
        /*00a4*/ 	.word	0x05000007


	//   ....[11]....
        /*00a8*/ 	.word	0x05000007


	//   ....[12]....
        /*00ac*/ 	.word	0x05000007


	//   ....[13]....
        /*00b0*/ 	.word	0x05000007


	//   ....[14]....
        /*00b4*/ 	.word	0x05000007


	//   ....[15]....
        /*00b8*/ 	.word	0x05000007


	//   ....[16]....
        /*00bc*/ 	.word	0x05000007


	//   ....[17]....
        /*00c0*/ 	.word	0x05000007


	//   ....[18]....
        /*00c4*/ 	.word	0x05000007


	//----- nvinfo : EIATTR_COOP_GROUP_INSTR_OFFSETS
	.align		4
.L_199:
        /*00c8*/ 	.byte	0x04, 0x28
        /*00ca*/ 	.short	(.L_201 - .L_200)


	//   ....[0]....
.L_200:
        /*00cc*/ 	.word	0x00000580


	//   ....[1]....
        /*00d0*/ 	.word	0x000005b0


	//   ....[2]....
        /*00d4*/ 	.word	0x000005d0


	//   ....[3]....
        /*00d8*/ 	.word	0x000005f0


	//   ....[4]....
        /*00dc*/ 	.word	0x00000610


	//   ....[5]....
        /*00e0*/ 	.word	0x00000630


	//   ....[6]....
        /*00e4*/ 	.word	0x00000650


	//   ....[7]....
        /*00e8*/ 	.word	0x00000670


	//   ....[8]....
        /*00ec*/ 	.word	0x00000690


	//   ....[9]....
        /*00f0*/ 	.word	0x000007a0


	//   ....[10]....
        /*00f4*/ 	.word	0x00000810


	//   ....[11]....
        /*00f8*/ 	.word	0x00000880


	//   ....[12]....
        /*00fc*/ 	.word	0x000008f0


	//   ....[13]....
        /*0100*/ 	.word	0x00000960


	//   ....[14]....
        /*0104*/ 	.word	0x000009c0


	//   ....[15]....
        /*0108*/ 	.word	0x00000a40


	//   ....[16]....
        /*010c*/ 	.word	0x00000ab0


	//   ....[17]....
        /*0110*/ 	.word	0x00000b20


	//   ....[18]....
        /*0114*/ 	.word	0x00000b90


	//----- nvinfo : EIATTR_VRC_CTA_INIT_COUNT
	.align		4
.L_201:
        /*0118*/ 	.byte	0x02, 0x4a
	.zero		1
	.zero		1


	//----- nvinfo : EIATTR_EXIT_INSTR_OFFSETS
	.align		4
        /*011c*/ 	.byte	0x04, 0x1c
        /*011e*/ 	.short	(.L_203 - .L_202)


	//   ....[0]....
.L_202:
        /*0120*/ 	.word	0x000001f0


	//   ....[1]....
        /*0124*/ 	.word	0x00000740


	//----- nvinfo : EIATTR_MAX_THREADS
	.align		4
.L_203:
        /*0128*/ 	.byte	0x04, 0x05
        /*012a*/ 	.short	(.L_205 - .L_204)
.L_204:
        /*012c*/ 	.word	0x00000400
        /*0130*/ 	.word	0x00000001
        /*0134*/ 	.word	0x00000001


	//----- nvinfo : EIATTR_CRS_STACK_SIZE
	.align		4
.L_205:
        /*0138*/ 	.byte	0x04, 0x1e
        /*013a*/ 	.short	(.L_207 - .L_206)
.L_206:
        /*013c*/ 	.word	0x00000000


	//----- nvinfo : EIATTR_CBANK_PARAM_SIZE
	.align		4
.L_207:
        /*0140*/ 	.byte	0x03, 0x19
        /*0142*/ 	.short	0x0028


	//----- nvinfo : EIATTR_PARAM_CBANK
	.align		4
        /*0144*/ 	.byte	0x04, 0x0a
        /*0146*/ 	.short	(.L_209 - .L_208)
	.align		4
.L_208:
        /*0148*/ 	.word	index@(.nv.constant0._cupy_channelizer_32x32_float32_complex64)
        /*014c*/ 	.short	0x0380
        /*014e*/ 	.short	0x0028


	//----- nvinfo : EIATTR_SW_WAR
	.align		4
.L_209:
        /*0150*/ 	.byte	0x04, 0x36
        /*0152*/ 	.short	(.L_211 - .L_210)
.L_210:
        /*0154*/ 	.word	0x00000008
.L_211:


//--------------------- .nv.info._cupy_channelizer_16x16_complex128_complex128 --------------------------
	.section	.nv.info._cupy_channelizer_16x16_complex128_complex128,"",@"SHT_CUDA_INFO"
	.sectionflags	@""
	.align	4


	//----- nvinfo : EIATTR_CUDA_API_VERSION
	.align		4
        /*0000*/ 	.byte	0x04, 0x37
        /*0002*/ 	.short	(.L_213 - .L_212)
.L_212:
        /*0004*/ 	.word	0x00000082


	//----- nvinfo : EIATTR_KPARAM_INFO
	.align		4
.L_213:
        /*0008*/ 	.byte	0x04, 0x17
        /*000a*/ 	.short	(.L_215 - .L_214)
.L_214:
        /*000c*/ 	.word	0x00000000
        /*0010*/ 	.short	0x0005
        /*0012*/ 	.short	0x0020
        /*0014*/ 	.byte	0x00, 0xf5, 0x21, 0x00


	//----- nvinfo : EIATTR_KPARAM_INFO
	.align		4
.L_215:
        /*0018*/ 	.byte	0x04, 0x17
        /*001a*/ 	.short	(.L_217 - .L_216)
.L_216:
        /*001c*/ 	.word	0x00000000
        /*0020*/ 	.short	0x0004
        /*0022*/ 	.short	0x0018
        /*0024*/ 	.byte	0x00, 0xf5, 0x21, 0x00


	//----- nvinfo : EIATTR_KPARAM_INFO
	.align		4
.L_217:
        /*0028*/ 	.byte	0x04, 0x17
        /*002a*/ 	.short	(.L_219 - .L_218)
.L_218:
        /*002c*/ 	.word	0x00000000
        /*0030*/ 	.short	0x0003
        /*0032*/ 	.short	0x0010
        /*0034*/ 	.byte	0x00, 0xf5, 0x21, 0x00


	//----- nvinfo : EIATTR_KPARAM_INFO
	.align		4
.L_219:
        /*0038*/ 	.byte	0x04, 0x17
        /*003a*/ 	.short	(.L_221 - .L_220)
.L_220:
        /*003c*/ 	.word	0x00000000
        /*0040*/ 	.short	0x0002
        /*0042*/ 	.short	0x0008
        /*0044*/ 	.byte	0x00, 0xf0, 0x11, 0x00


	//----- nvinfo : EIATTR_KPARAM_INFO
	.align		4
.L_221:
        /*0048*/ 	.byte	0x04, 0x17
        /*004a*/ 	.short	(.L_223 - .L_222)
.L_222:
        /*004c*/ 	.word	0x00000000
        /*0050*/ 	.short	0x0001
        /*0052*/ 	.short	0x0004
        /*0054*/ 	.byte	0x00, 0xf0, 0x11, 0x00


	//----- nvinfo : EIATTR_KPARAM_INFO
	.align		4
.L_223:
        /*0058*/ 	.byte	0x04, 0x17
        /*005a*/ 	.short	(.L_225 - .L_224)
.L_224:
        /*005c*/ 	.word	0x00000000
        /*0060*/ 	.short	0x0000
        /*0062*/ 	.short	0x0000
        /*0064*/ 	.byte	0x00, 0xf0, 0x11, 0x00


	//----- nvinfo : EIATTR_SPARSE_MMA_MASK
	.align		4
.L_225:
        /*0068*/ 	.byte	0x03, 0x50
        /*006a*/ 	.short	0x0000


	//----- nvinfo : EIATTR_MAXREG_COUNT
	.align		4
        /*006c*/ 	.byte	0x03, 0x1b
        /*006e*/ 	.short	0x00ff


	//----- nvinfo : EIATTR_NUM_BARRIERS
	.align		4
        /*0070*/ 	.byte	0x02, 0x4c
        /*0072*/ 	.byte	0x01
	.zero		1


	//----- nvinfo : EIATTR_MERCURY_ISA_VERSION
	.align		4
        /*0074*/ 	.byte	0x03, 0x5f
        /*0076*/ 	.short	0x0101


	//----- nvinfo : EIATTR_INT_WARP_WIDE_INSTR_OFFSETS
	.align		4
        /*0078*/ 	.byte	0x04, 0x31
        /*007a*/ 	.short	(.L_227 - .L_226)


	//   ....[0]....
.L_226:
        /*007c*/ 	.word	0x00000580


	//   ....[1]....
        /*0080*/ 	.word	0x000005d0


	//   ....[2]....
        /*0084*/ 	.word	0x000005e0


	//----- nvinfo : EIATTR_COOP_GROUP_MASK_REGIDS
	.align		4
.L_227:
        /*0088*/ 	.byte	0x04, 0x29
        /*008a*/ 	.short	(.L_229 - .L_228)


	//   ....[0]....
.L_228:
        /*008c*/ 	.word	0x05000019


	//   ....[1]....
        /*0090*/ 	.word	0x05000019


	//   ....[2]....
        /*0094*/ 	.word	0x05000019


	//   ....[3]....
        /*0098*/ 	.word	0x05000019


	//   ....[4]....
        /*009c*/ 	.word	0x05000019


	//   ....[5]....
        /*00a0*/ 	.word	0x05000019


	//   ....[6]....
        /*00a4*/ 	.word	0x05000019


	//   ....[7]....
        /*00a8*/ 	.word	0x05000019


	//   ....[8]....
        /*00ac*/ 	.word	0x05000019


	//   ....[9]....
        /*00b0*/ 	.word	0x05000019


	//   ....[10]....
        /*00b4*/ 	.word	0x05000019


	//   ....[11]....
        /*00b8*/ 	.word	0x05000019


	//   ....[12]....
        /*00bc*/ 	.word	0x05000019


	//   ....[13]....
        /*00c0*/ 	.word	0x05000019


	//   ....[14]....
        /*00c4*/ 	.word	0x05000019


	//   ....[15]....
        /*00c8*/ 	.word	0x05000019


	//   ....[16]....
        /*00cc*/ 	.word	0x05000019


	//   ....[17]....
        /*00d0*/ 	.word	0x05000019


	//   ....[18]....
        /*00d4*/ 	.word	0x05000019


	//   ....[19]....
        /*00d8*/ 	.word	0x05000019


	//   ....[20]....
        /*00dc*/ 	.word	0x05000019


	//   ....[21]....
        /*00e0*/ 	.word	0x05000019


	//   ....[22]....
        /*00e4*/ 	.word	0x05000019


	//   ....[23]....
        /*00e8*/ 	.word	0x05000019


	//   ....[24]....
        /*00ec*/ 	.word	0x05000019


	//   ....[25]....
        /*00f0*/ 	.word	0x05000019


	//   ....[26]....
        /*00f4*/ 	.word	0x05000019


	//   ....[27]....
        /*00f8*/ 	.word	0x05000019


	//   ....[28]....
        /*00fc*/ 	.word	0x05000019


	//   ....[29]....
        /*0100*/ 	.word	0x05000019


	//   ....[30]....
        /*0104*/ 	.word	0x05000019


	//   ....[31]....
        /*0108*/ 	.word	0x05000019


	//----- nvinfo : EIATTR_COOP_GROUP_INSTR_OFFSETS
	.align		4
.L_229:
        /*010c*/ 	.byte	0x04, 0x28
        /*010e*/ 	.short	(.L_231 - .L_230)


	//   ....[0]....
.L_230:
        /*0110*/ 	.word	0x00000650


	//   ....[1]....
        /*0114*/ 	.word	0x00000660


	//   ....[2]....
        /*0118*/ 	.word	0x00000670


	//   ....[3]....
        /*011c*/ 	.word	0x00000680


	//   ....[4]....
        /*0120*/ 	.word	0x000006a0


	//   ....[5]....
        /*0124*/ 	.word	0x000006c0


	//   ....[6]....
        /*0128*/ 	.word	0x000006d0


	//   ....[7]....
        /*012c*/ 	.word	0x000006e0


	//   ....[8]....
        /*0130*/ 	.word	0x00000700


	//   ....[9]....
        /*0134*/ 	.word	0x00000720


	//   ....[10]....
        /*0138*/ 	.word	0x00000730


	//   ....[11]....
        /*013c*/ 	.word	0x00000740


	//   ....[12]....
        /*0140*/ 	.word	0x00000760


	//   ....[13]....
        /*0144*/ 	.word	0x00000780


	//   ....[14]....
        /*0148*/ 	.word	0x00000790


	//   ....[15]....
        /*014c*/ 	.word	0x000007a0


	//   ....[16]....
        /*0150*/ 	.word	0x000008e0


	//   ....[17]....
        /*0154*/ 	.word	0x00000970


	//   ....[18]....
        /*0158*/ 	.word	0x00000a10


	//   ....[19]....
        /*015c*/ 	.word	0x00000aa0


	//   ....[20]....
        /*0160*/ 	.word	0x00000b40


	//   ....[21]....
        /*0164*/ 	.word	0x00000bd0


	//   ....[22]....
        /*0168*/ 	.word	0x00000c70


	//   ....[23]....
        /*016c*/ 	.word	0x00000d00


	//   ....[24]....
        /*0170*/ 	.word	0x00000da0


	//   ....[25]....
        /*0174*/ 	.word	0x00000e30


	//   ....[26]....
        /*0178*/ 	.word	0x00000ed0


	//   ....[27]....
        /*017c*/ 	.word	0x00000f60


	//   ....[28]....
        /*0180*/ 	.word	0x00001000


	//   ....[29]....
        /*0184*/ 	.word	0x00001090


	//   ....[30]....
        /*0188*/ 	.word	0x00001130


	//   ....[31]....
        /*018c*/ 	.word	0x000011c0


	//----- nvinfo : EIATTR_VRC_CTA_INIT_COUNT
	.align		4
.L_231:
        /*0190*/ 	.byte	0x02, 0x4a
	.zero		1
	.zero		1


	//----- nvinfo : EIATTR_EXIT_INSTR_OFFSETS
	.align		4
        /*0194*/ 	.byte	0x04, 0x1c
        /*0196*/ 	.short	(.L_233 - .L_232)


	//   ....[0]....
.L_232:
        /*0198*/ 	.word	0x00000200


	//   ....[1]....
        /*019c*/ 	.word	0x00000880


	//----- nvinfo : EIATTR_MAX_THREADS
	.align		4
.L_233:
        /*01a0*/ 	.byte	0x04, 0x05
        /*01a2*/ 	.short	(.L_235 - .L_234)
.L_234:
        /*01a4*/ 	.word	0x00000100
        /*01a8*/ 	.word	0x00000001
        /*01ac*/ 	.word	0x00000001


	//----- nvinfo : EIATTR_CRS_STACK_SIZE
	.align		4
.L_235:
        /*01b0*/ 	.byte	0x04, 0x1e
        /*01b2*/ 	.short	(.L_237 - .L_236)
.L_236:
        /*01b4*/ 	.word	0x00000000


	//----- nvinfo : EIATTR_CBANK_PARAM_SIZE
	.align		4
.L_237:
        /*01b8*/ 	.byte	0x03, 0x19
        /*01ba*/ 	.short	0x0028


	//----- nvinfo : EIATTR_PARAM_CBANK
	.align		4
        /*01bc*/ 	.byte	0x04, 0x0a
        /*01be*/ 	.short	(.L_239 - .L_238)
	.align		4
.L_238:
        /*01c0*/ 	.word	index@(.nv.constant0._cupy_channelizer_16x16_complex128_complex128)
        /*01c4*/ 	.short	0x0380
        /*01c6*/ 	.short	0x0028


	//----- nvinfo : EIATTR_SW_WAR
	.align		4
.L_239:
        /*01c8*/ 	.byte	0x04, 0x36
        /*01ca*/ 	.short	(.L_241 - .L_240)
.L_240:
        /*01cc*/ 	.word	0x00000008
.L_241:


//--------------------- .nv.info._cupy_channelizer_16x16_float64_complex128 --------------------------
	.section	.nv.info._cupy_channelizer_16x16_float64_complex128,"",@"SHT_CUDA_INFO"
	.sectionflags	@""
	.align	4


	//----- nvinfo : EIATTR_CUDA_API_VERSION
	.align		4
        /*0000*/ 	.byte	0x04, 0x37
        /*0002*/ 	.short	(.L_243 - .L_242)
.L_242:
        /*0004*/ 	.word	0x00000082


	//----- nvinfo : EIATTR_KPARAM_INFO
	.align		4
.L_243:
        /*0008*/ 	.byte	0x04, 0x17
        /*000a*/ 	.short	(.L_245 - .L_244)
.L_244:
        /*000c*/ 	.word	0x00000000
        /*0010*/ 	.short	0x0005
        /*0012*/ 	.short	0x0020
        /*0014*/ 	.byte	0x00, 0xf5, 0x21, 0x00


	//----- nvinfo : EIATTR_KPARAM_INFO
	.align		4
.L_245:
        /*0018*/ 	.byte	0x04, 0x17
        /*001a*/ 	.short	(.L_247 - .L_246)
.L_246:
        /*001c*/ 	.word	0x00000000
        /*0020*/ 	.short	0x0004
        /*0022*/ 	.short	0x0018
        /*0024*/ 	.byte	0x00, 0xf5, 0x21, 0x00


	//----- nvinfo : EIATTR_KPARAM_INFO
	.align		4
.L_247:
        /*0028*/ 	.byte	0x04, 0x17
        /*002a*/ 	.short	(.L_249 - .L_248)
.L_248:
        /*002c*/ 	.word	0x00000000
        /*0030*/ 	.short	0x0003
        /*0032*/ 	.short	0x0010
        /*0034*/ 	.byte	0x00, 0xf5, 0x21, 0x00


	//----- nvinfo : EIATTR_KPARAM_INFO
	.align		4
.L_249:
        /*0038*/ 	.byte	0x04, 0x17
        /*003a*/ 	.short	(.L_251 - .L_250)
.L_250:
        /*003c*/ 	.word	0x00000000
        /*0040*/ 	.short	0x0002
        /*0042*/ 	.short	0x0008
        /*0044*/ 	.byte	0x00, 0xf0, 0x11, 0x00


	//----- nvinfo : EIATTR_KPARAM_INFO
	.align		4
.L_251:
        /*0048*/ 	.byte	0x04, 0x17
        /*004a*/ 	.short	(.L_253 - .L_252)
.L_252:
        /*004c*/ 	.word	0x00000000
        /*0050*/ 	.short	0x0001
        /*0052*/ 	.short	0x0004
        /*0054*/ 	.byte	0x00, 0xf0, 0x11, 0x00


	//----- nvinfo : EIATTR_KPARAM_INFO
	.align		4
.L_253:
        /*0058*/ 	.byte	0x04, 0x17
        /*005a*/ 	.short	(.L_255 - .L_254)
.L_254:
        /*005c*/ 	.word	0x00000000
        /*0060*/ 	.short	0x0000
        /*0062*/ 	.short	0x0000
        /*0064*/ 	.byte	0x00, 0xf0, 0x11, 0x00


	//----- nvinfo : EIATTR_SPARSE_MMA_MASK
	.align		4
.L_255:
        /*0068*/ 	.byte	0x03, 0x50
        /*006a*/ 	.short	0x0000


	//----- nvinfo : EIATTR_MAXREG_COUNT
	.align		4
        /*006c*/ 	.byte	0x03, 0x1b
        /*006e*/ 	.short	0x00ff


	//----- nvinfo : EIATTR_NUM_BARRIERS
	.align		4
        /*0070*/ 	.byte	0x02, 0x4c
        /*0072*/ 	.byte	0x01
	.zero		1


	//----- nvinfo : EIATTR_MERCURY_ISA_VERSION
	.align		4
        /*0074*/ 	.byte	0x03, 0x5f
        /*0076*/ 	.short	0x0101


	//----- nvinfo : EIATTR_INT_WARP_WIDE_INSTR_OFFSETS
	.align		4
        /*0078*/ 	.byte	0x04, 0x31
        /*007a*/ 	.short	(.L_257 - .L_256)


	//   ....[0]....
.L_256:
        /*007c*/ 	.word	0x00000560


	//   ....[1]....
        /*0080*/ 	.word	0x000005b0


	//   ....[2]....
        /*0084*/ 	.word	0x000005c0


	//----- nvinfo : EIATTR_COOP_GROUP_MASK_REGIDS
	.align		4
.L_257:
        /*0088*/ 	.byte	0x04, 0x29
        /*008a*/ 	.short	(.L_259 - .L_258)


	//   ....[0]....
.L_258:
        /*008c*/ 	.word	0x0500001c


	//   ....[1]....
        /*0090*/ 	.word	0x0500001c


	//   ....[2]....
        /*0094*/ 	.word	0x0500001c


	//   ....[3]....
        /*0098*/ 	.word	0x0500001c


	//   ....[4]....
        /*009c*/ 	.word	0x0500001c


	//   ....[5]....
        /*00a0*/ 	.word	0x0500001c


	//   ....[6]....
        /*00a4*/ 	.word	0x0500001c


	//   ....[7]....
        /*00a8*/ 	.word	0x0500001c


	//   ....[8]....
        /*00ac*/ 	.word	0x0500001c


	//   ....[9]....
        /*00b0*/ 	.word	0x0500001c


	//   ....[10]....
        /*00b4*/ 	.word	0x0500001c


	//   ....[11]....
        /*00b8*/ 	.word	0x0500001c


	//   ....[12]....
        /*00bc*/ 	.word	0x0500001c


	//   ....[13]....
        /*00c0*/ 	.word	0x0500001c


	//   ....[14]....
        /*00c4*/ 	.word	0x0500001c


	//   ....[15]....
        /*00c8*/ 	.word	0x0500001c


	//   ....[16]....
        /*00cc*/ 	.word	0x0500001c


	//   ....[17]....
        /*00d0*/ 	.word	0x0500001c


	//   ....[18]....
        /*00d4*/ 	.word	0x0500001c


	//   ....[19]....
        /*00d8*/ 	.word	0x0500001c


	//   ....[20]....
        /*00dc*/ 	.word	0x0500001c


	//   ....[21]....
        /*00e0*/ 	.word	0x0500001c


	//   ....[22]....
        /*00e4*/ 	.word	0x0500001c


	//   ....[23]....
        /*00e8*/ 	.word	0x0500001c


	//   ....[24]....
        /*00ec*/ 	.word	0x0500001c


	//   ....[25]....
        /*00f0*/ 	.word	0x0500001c


	//   ....[26]....
        /*00f4*/ 	.word	0x0500001c


	//   ....[27]....
        /*00f8*/ 	.word	0x0500001c


	//   ....[28]....
        /*00fc*/ 	.word	0x0500001c


	//   ....[29]....
        /*0100*/ 	.word	0x0500001c


	//----- nvinfo : EIATTR_COOP_GROUP_INSTR_OFFSETS
	.align		4
.L_259:
        /*0104*/ 	.byte	0x04, 0x28
        /*0106*/ 	.short	(.L_261 - .L_260)


	//   ....[0]....
.L_260:
        /*0108*/ 	.word	0x00000600


	//   ....[1]....
        /*010c*/ 	.word	0x00000620


	//   ....[2]....
        /*0110*/ 	.word	0x00000640


	//   ....[3]....
        /*0114*/ 	.word	0x00000650


	//   ....[4]....
        /*0118*/ 	.word	0x00000670


	//   ....[5]....
        /*011c*/ 	.word	0x00000690


	//   ....[6]....
        /*0120*/ 	.word	0x000006b0


	//   ....[7]....
        /*0124*/ 	.word	0x000006c0


	//   ....[8]....
        /*0128*/ 	.word	0x000006f0


	//   ....[9]....
        /*012c*/ 	.word	0x00000700


	//   ....[10]....
        /*0130*/ 	.word	0x00000750


	//   ....[11]....
        /*0134*/ 	.word	0x00000760


	//   ....[12]....
        /*0138*/ 	.word	0x00000770


	//   ....[13]....
        /*013c*/ 	.word	0x00000780


	//   ....[14]....
        /*0140*/ 	.word	0x000008b0


	//   ....[15]....
        /*0144*/ 	.word	0x00000940


	//   ....[16]....
        /*0148*/ 	.word	0x000009e0


	//   ....[17]....
        /*014c*/ 	.word	0x00000a70


	//   ....[18]....
        /*0150*/ 	.word	0x00000b20


	//   ....[19]....
        /*0154*/ 	.word	0x00000bb0


	//   ....[20]....
        /*0158*/ 	.word	0x00000c60


	//   ....[21]....
        /*015c*/ 	.word	0x00000cf0


	//   ....[22]....
        /*0160*/ 	.word	0x00000da0


	//   ....[23]....
        /*0164*/ 	.word	0x00000e30


	//   ....[24]....
        /*0168*/ 	.word	0x00000ed0


	//   ....[25]....
        /*016c*/ 	.word	0x00000f60


	//   ....[26]....
        /*0170*/ 	.word	0x00001000


	//   ....[27]....
        /*0174*/ 	.word	0x00001090


	//   ....[28]....
        /*0178*/ 	.word	0x00001130


	//   ....[29]....
        /*017c*/ 	.word	0x000011c0


	//----- nvinfo : EIATTR_VRC_CTA_INIT_COUNT
	.align		4
.L_261:
        /*0180*/ 	.byte	0x02, 0x4a
	.zero		1
	.zero		1


	//----- nvinfo : EIATTR_EXIT_INSTR_OFFSETS
	.align		4
        /*0184*/ 	.byte	0x04, 0x1c
        /*0186*/ 	.short	(.L_263 - .L_262)


	//   ....[0]....
.L_262:
        /*0188*/ 	.word	0x000001f0


	//   ....[1]....
        /*018c*/ 	.word	0x00000850


	//----- nvinfo : EIATTR_MAX_THREADS
	.align		4
.L_263:
        /*0190*/ 	.byte	0x04, 0x05
        /*0192*/ 	.short	(.L_265 - .L_264)
.L_264:
        /*0194*/ 	.word	0x00000100
        /*0198*/ 	.word	0x00000001
        /*019c*/ 	.word	0x00000001


	//----- nvinfo : EIATTR_CRS_STACK_SIZE
	.align		4
.L_265:
        /*01a0*/ 	.byte	0x04, 0x1e
        /*01a2*/ 	.short	(.L_267 - .L_266)
.L_266:
        /*01a4*/ 	.word	0x00000000


	//----- nvinfo : EIATTR_CBANK_PARAM_SIZE
	.align		4
.L_267:
        /*01a8*/ 	.byte	0x03, 0x19
        /*01aa*/ 	.short	0x0028


	//----- nvinfo : EIATTR_PARAM_CBANK
	.align		4
        /*01ac*/ 	.byte	0x04, 0x0a
        /*01ae*/ 	.short	(.L_269 - .L_268)
	.align		4
.L_268:
        /*01b0*/ 	.word	index@(.nv.constant0._cupy_channelizer_16x16_float64_complex128)
        /*01b4*/ 	.short	0x0380
        /*01b6*/ 	.short	0x0028


	//----- nvinfo : EIATTR_SW_WAR
	.align		4
.L_269:
        /*01b8*/ 	.byte	0x04, 0x36
        /*01ba*/ 	.short	(.L_271 - .L_270)
.L_270:
        /*01bc*/ 	.word	0x00000008
.L_271:


//--------------------- .nv.info._cupy_channelizer_16x16_complex64_complex64 --------------------------
	.section	.nv.info._cupy_channelizer_16x16_complex64_complex64,"",@"SHT_CUDA_INFO"
	.sectionflags	@""
	.align	4


	//----- nvinfo : EIATTR_CUDA_API_VERSION
	.align		4
        /*0000*/ 	.byte	0x04, 0x37
        /*0002*/ 	.short	(.L_273 - .L_272)
.L_272:
        /*0004*/ 	.word	0x00000082


	//----- nvinfo : EIATTR_KPARAM_INFO
	.align		4
.L_273:
        /*0008*/ 	.byte	0x04, 0x17
        /*000a*/ 	.short	(.L_275 - .L_274)
.L_274:
        /*000c*/ 	.word	0x00000000
        /*0010*/ 	.short	0x0005
        /*0012*/ 	.short	0x0020
        /*0014*/ 	.byte	0x00, 0xf5, 0x21, 0x00


	//----- nvinfo : EIATTR_KPARAM_INFO
	.align		4
.L_275:
        /*0018*/ 	.byte	0x04, 0x17
        /*001a*/ 	.short	(.L_277 - .L_276)
.L_276:
        /*001c*/ 	.word	0x00000000
        /*0020*/ 	.short	0x0004
        /*0022*/ 	.short	0x0018
        /*0024*/ 	.byte	0x00, 0xf5, 0x21, 0x00


	//----- nvinfo : EIATTR_KPARAM_INFO
	.align		4
.L_277:
        /*0028*/ 	.byte	0x04, 0x17
        /*002a*/ 	.short	(.L_279 - .L_278)
.L_278:
        /*002c*/ 	.word	0x00000000
        /*0030*/ 	.short	0x0003
        /*0032*/ 	.short	0x0010
        /*0034*/ 	.byte	0x00, 0xf5, 0x21, 0x00


	//----- nvinfo : EIATTR_KPARAM_INFO
	.align		4
.L_279:
        /*0038*/ 	.byte	0x04, 0x17
        /*003a*/ 	.short	(.L_281 - .L_280)
.L_280:
        /*003c*/ 	.word	0x00000000
        /*0040*/ 	.short	0x0002
        /*0042*/ 	.short	0x0008
        /*0044*/ 	.byte	0x00, 0xf0, 0x11, 0x00


	//----- nvinfo : EIATTR_KPARAM_INFO
	.align		4
.L_281:
        /*0048*/ 	.byte	0x04, 0x17
        /*004a*/ 	.short	(.L_283 - .L_282)
.L_282:
        /*004c*/ 	.word	0x00000000
        /*0050*/ 	.short	0x0001
        /*0052*/ 	.short	0x0004
        /*0054*/ 	.byte	0x00, 0xf0, 0x11, 0x00


	//----- nvinfo : EIATTR_KPARAM_INFO
	.align		4
.L_283:
        /*0058*/ 	.byte	0x04, 0x17
        /*005a*/ 	.short	(.L_285 - .L_284)
.L_284:
        /*005c*/ 	.word	0x00000000
        /*0060*/ 	.short	0x0000
        /*0062*/ 	.short	0x0000
        /*0064*/ 	.byte	0x00, 0xf0, 0x11, 0x00


	//----- nvinfo : EIATTR_SPARSE_MMA_MASK
	.align		4
.L_285:
        /*0068*/ 	.byte	0x03, 0x50
        /*006a*/ 	.short	0x0000


	//----- nvinfo : EIATTR_MAXREG_COUNT
	.align		4
        /*006c*/ 	.byte	0x03, 0x1b
        /*006e*/ 	.short	0x00ff


	//----- nvinfo : EIATTR_NUM_BARRIERS
	.align		4
        /*0070*/ 	.byte	0x02, 0x4c
        /*0072*/ 	.byte	0x01
	.zero		1


	//----- nvinfo : EIATTR_MERCURY_ISA_VERSION
	.align		4
        /*0074*/ 	.byte	0x03, 0x5f
        /*0076*/ 	.short	0x0101


	//----- nvinfo : EIATTR_INT_WARP_WIDE_INSTR_OFFSETS
	.align		4
        /*0078*/ 	.byte	0x04, 0x31
        /*007a*/ 	.short	(.L_287 - .L_286)


	//   ....[0]....
.L_286:
        /*007c*/ 	.word	0x00000580


	//   ....[1]....
        /*0080*/ 	.word	0x000005d0


	//   ....[2]....
        /*0084*/ 	.word	0x000005e0


	//----- nvinfo : EIATTR_COOP_GROUP_MASK_REGIDS
	.align		4
.L_287:
        /*0088*/ 	.byte	0x04, 0x29
        /*008a*/ 	.short	(.L_289 - .L_288)


	//   ....[0]....
.L_288:
        /*008c*/ 	.word	0x05000013


	//   ....[1]....
        /*0090*/ 	.word	0x05000013


	//   ....[2]....
        /*0094*/ 	.word	0x05000013


	//   ....[3]....
        /*0098*/ 	.word	0x05000013


	//   ....[4]....
        /*009c*/ 	.word	0x05000013


	//   ....[5]....
        /*00a0*/ 	.word	0x05000013


	//   ....[6]....
        /*00a4*/ 	.word	0x05000013


	//   ....[7]....
        /*00a8*/ 	.word	0x05000013


	//   ....[8]....
        /*00ac*/ 	.word	0x05000013


	//   ....[9]....
        /*00b0*/ 	.word	0x05000013


	//   ....[10]....
        /*00b4*/ 	.word	0x05000013


	//   ....[11]....
        /*00b8*/ 	.word	0x05000013


	//   ....[12]....
        /*00bc*/ 	.word	0x05000013


	//   ....[13]....
        /*00c0*/ 	.word	0x05000013


	//   ....[14]....
        /*00c4*/ 	.word	0x05000013


	//   ....[15]....
        /*00c8*/ 	.word	0x05000013


	//----- nvinfo : EIATTR_COOP_GROUP_INSTR_OFFSETS
	.align		4
.L_289:
        /*00cc*/ 	.byte	0x04, 0x28
        /*00ce*/ 	.short	(.L_291 - .L_290)


	//   ....[0]....
.L_290:
        /*00d0*/ 	.word	0x00000650


	//   ....[1]....
        /*00d4*/ 	.word	0x00000660


	//   ....[2]....
        /*00d8*/ 	.word	0x00000690


	//   ....[3]....
        /*00dc*/ 	.word	0x000006a0


	//   ....[4]....
        /*00e0*/ 	.word	0x000006d0


	//   ....[5]....
        /*00e4*/ 	.word	0x000006e0


	//   ....[6]....
        /*00e8*/ 	.word	0x00000710


	//   ....[7]....
        /*00ec*/ 	.word	0x00000720


	//   ....[8]....
        /*00f0*/ 	.word	0x00000830


	//   ....[9]....
        /*00f4*/ 	.word	0x000008d0


	//   ....[10]....
        /*00f8*/ 	.word	0x00000970


	//   ....[11]....
        /*00fc*/ 	.word	0x00000a10


	//   ....[12]....
        /*0100*/ 	.word	0x00000ab0


	//   ....[13]....
        /*0104*/ 	.word	0x00000b50


	//   ....[14]....
        /*0108*/ 	.word	0x00000be0


	//   ....[15]....
        /*010c*/ 	.word	0x00000c60


	//----- nvinfo : EIATTR_VRC_CTA_INIT_COUNT
	.align		4
.L_291:
        /*0110*/ 	.byte	0x02, 0x4a
	.zero		1
	.zero		1


	//----- nvinfo : EIATTR_EXIT_INSTR_OFFSETS
	.align		4
        /*0114*/ 	.byte	0x04, 0x1c
        /*0116*/ 	.short	(.L_293 - .L_292)


	//   ....[0]....
.L_292:
        /*0118*/ 	.word	0x00000200


	//   ....[1]....
        /*011c*/ 	.word	0x000007e0


	//----- nvinfo : EIATTR_MAX_THREADS
	.align		4
.L_293:
        /*0120*/ 	.byte	0x04, 0x05
        /*0122*/ 	.short	(.L_295 - .L_294)
.L_294:
        /*0124*/ 	.word	0x00000100
        /*0128*/ 	.word	0x00000001
        /*012c*/ 	.word	0x00000001


	//----- nvinfo : EIATTR_CRS_STACK_SIZE
	.align		4
.L_295:
        /*0130*/ 	.byte	0x04, 0x1e
        /*0132*/ 	.short	(.L_297 - .L_296)
.L_296:
        /*0134*/ 	.word	0x00000000


	//----- nvinfo : EIATTR_CBANK_PARAM_SIZE
	.align		4
.L_297:
        /*0138*/ 	.byte	0x03, 0x19
        /*013a*/ 	.short	0x0028


	//----- nvinfo : EIATTR_PARAM_CBANK
	.align		4
        /*013c*/ 	.byte	0x04, 0x0a
        /*013e*/ 	.short	(.L_299 - .L_298)
	.align		4
.L_298:
        /*0140*/ 	.word	index@(.nv.constant0._cupy_channelizer_16x16_complex64_complex64)
        /*0144*/ 	.short	0x0380
        /*0146*/ 	.short	0x0028


	//----- nvinfo : EIATTR_SW_WAR
	.align		4
.L_299:
        /*0148*/ 	.byte	0x04, 0x36
        /*014a*/ 	.short	(.L_301 - .L_300)
.L_300:
        /*014c*/ 	.word	0x00000008
.L_301:


//--------------------- .nv.info._cupy_channelizer_16x16_float32_complex64 --------------------------
	.section	.nv.info._cupy_channelizer_16x16_float32_complex64,"",@"SHT_CUDA_INFO"
	.sectionflags	@""
	.align	4


	//----- nvinfo : EIATTR_CUDA_API_VERSION
	.align		4
        /*0000*/ 	.byte	0x04, 0x37
        /*0002*/ 	.short	(.L_303 - .L_302)
.L_302:
        /*0004*/ 	.word	0x00000082


	//----- nvinfo : EIATTR_KPARAM_INFO
	.align		4
.L_303:
        /*0008*/ 	.byte	0x04, 0x17
        /*000a*/ 	.short	(.L_305 - .L_304)
.L_304:
        /*000c*/ 	.word	0x00000000
        /*0010*/ 	.short	0x0005
        /*0012*/ 	.short	0x0020
        /*0014*/ 	.byte	0x00, 0xf5, 0x21, 0x00


	//----- nvinfo : EIATTR_KPARAM_INFO
	.align		4
.L_305:
        /*0018*/ 	.byte	0x04, 0x17
        /*001a*/ 	.short	(.L_307 - .L_306)
.L_306:
        /*001c*/ 	.word	0x00000000
        /*0020*/ 	.short	0x0004
        /*0022*/ 	.short	0x0018
        /*0024*/ 	.byte	0x00, 0xf5, 0x21, 0x00


	//----- nvinfo : EIATTR_KPARAM_INFO
	.align		4
.L_307:
        /*0028*/ 	.byte	0x04, 0x17
        /*002a*/ 	.short	(.L_309 - .L_308)
.L_308:
        /*002c*/ 	.word	0x00000000
        /*0030*/ 	.short	0x0003
        /*0032*/ 	.short	0x0010
        /*0034*/ 	.byte	0x00, 0xf5, 0x21, 0x00


	//----- nvinfo : EIATTR_KPARAM_INFO
	.align		4
.L_309:
        /*0038*/ 	.byte	0x04, 0x17
        /*003a*/ 	.short	(.L_311 - .L_310)
.L_310:
        /*003c*/ 	.word	0x00000000
        /*0040*/ 	.short	0x0002
        /*0042*/ 	.short	0x0008
        /*0044*/ 	.byte	0x00, 0xf0, 0x11, 0x00


	//----- nvinfo : EIATTR_KPARAM_INFO
	.align		4
.L_311:
        /*0048*/ 	.byte	0x04, 0x17
        /*004a*/ 	.short	(.L_313 - .L_312)
.L_312:
        /*004c*/ 	.word	0x00000000
        /*0050*/ 	.short	0x0001
        /*0052*/ 	.short	0x0004
        /*0054*/ 	.byte	0x00, 0xf0, 0x11, 0x00


	//----- nvinfo : EIATTR_KPARAM_INFO
	.align		4
.L_313:
        /*0058*/ 	.byte	0x04, 0x17
        /*005a*/ 	.short	(.L_315 - .L_314)
.L_314:
        /*005c*/ 	.word	0x00000000
        /*0060*/ 	.short	0x0000
        /*0062*/ 	.short	0x0000
        /*0064*/ 	.byte	0x00, 0xf0, 0x11, 0x00


	//----- nvinfo : EIATTR_SPARSE_MMA_MASK
	.align		4
.L_315:
        /*0068*/ 	.byte	0x03, 0x50
        /*006a*/ 	.short	0x0000


	//----- nvinfo : EIATTR_MAXREG_COUNT
	.align		4
        /*006c*/ 	.byte	0x03, 0x1b
        /*006e*/ 	.short	0x00ff


	//----- nvinfo : EIATTR_NUM_BARRIERS
	.align		4
        /*0070*/ 	.byte	0x02, 0x4c
        /*0072*/ 	.byte	0x01
	.zero		1


	//----- nvinfo : EIATTR_MERCURY_ISA_VERSION
	.align		4
        /*0074*/ 	.byte	0x03, 0x5f
        /*0076*/ 	.short	0x0101


	//----- nvinfo : EIATTR_INT_WARP_WIDE_INSTR_OFFSETS
	.align		4
        /*0078*/ 	.byte	0x04, 0x31
        /*007a*/ 	.short	(.L_317 - .L_316)


	//   ....[0]....
.L_316:
        /*007c*/ 	.word	0x00000550


	//   ....[1]....
        /*0080*/ 	.word	0x000005a0


	//   ....[2]....
        /*0084*/ 	.word	0x000005b0


	//----- nvinfo : EIATTR_COOP_GROUP_MASK_REGIDS
	.align		4
.L_317:
        /*0088*/ 	.byte	0x04, 0x29
        /*008a*/ 	.short	(.L_319 - .L_318)


	//   ....[0]....
.L_318:
        /*008c*/ 	.word	0x05000007


	//   ....[1]....
        /*0090*/ 	.word	0x05000007


	//   ....[2]....
        /*0094*/ 	.word	0x05000007


	//   ....[3]....
        /*0098*/ 	.word	0x05000007


	//   ....[4]....
        /*009c*/ 	.word	0x05000007


	//   ....[5]....
        /*00a0*/ 	.word	0x05000007


	//   ....[6]....
        /*00a4*/ 	.word	0x05000007


	//   ....[7]....
        /*00a8*/ 	.word	0x05000007


	//   ....[8]....
        /*00ac*/ 	.word	0x05000007


	//   ....[9]....
        /*00b0*/ 	.word	0x05000007


	//   ....[10]....
        /*00b4*/ 	.word	0x05000007


	//   ....[11]....
        /*00b8*/ 	.word	0x05000007


	//   ....[12]....
        /*00bc*/ 	.word	0x05000007


	//   ....[13]....
        /*00c0*/ 	.word	0x05000007


	//   ....[14]....
        /*00c4*/ 	.word	0x05000007


	//----- nvinfo : EIATTR_COOP_GROUP_INSTR_OFFSETS
	.align		4
.L_319:
        /*00c8*/ 	.byte	0x04, 0x28
        /*00ca*/ 	.short	(.L_321 - .L_320)


	//   ....[0]....
.L_320:
        /*00cc*/ 	.word	0x000005f0


	//   ....[1]....
        /*00d0*/ 	.word	0x00000620


	//   ....[2]....
        /*00d4*/ 	.word	0x00000640


	//   ....[3]....
        /*00d8*/ 	.word	0x00000660


	//   ....[4]....
        /*00dc*/ 	.word	0x00000680


	//   ....[5]....
        /*00e0*/ 	.word	0x000006a0


	//   ....[6]....
        /*00e4*/ 	.word	0x000006c0


	//   ....[7]....
        /*00e8*/ 	.word	0x000007d0


	//   ....[8]....
        /*00ec*/ 	.word	0x00000850


	//   ....[9]....
        /*00f0*/ 	.word	0x000008e0


	//   ....[10]....
        /*00f4*/ 	.word	0x00000970


	//   ....[11]....
        /*00f8*/ 	.word	0x00000a00


	//   ....[12]....
        /*00fc*/ 	.word	0x00000aa0


	//   ....[13]....
        /*0100*/ 	.word	0x00000b40


	//   ....[14]....
        /*0104*/ 	.word	0x00000be0


	//----- nvinfo : EIATTR_VRC_CTA_INIT_COUNT
	.align		4
.L_321:
        /*0108*/ 	.byte	0x02, 0x4a
	.zero		1
	.zero		1


	//----- nvinfo : EIATTR_EXIT_INSTR_OFFSETS
	.align		4
        /*010c*/ 	.byte	0x04, 0x1c
        /*010e*/ 	.short	(.L_323 - .L_322)


	//   ....[0]....
.L_322:
        /*0110*/ 	.word	0x000001f0


	//   ....[1]....
        /*0114*/ 	.word	0x00000770


	//----- nvinfo : EIATTR_MAX_THREADS
	.align		4
.L_323:
        /*0118*/ 	.byte	0x04, 0x05
        /*011a*/ 	.short	(.L_325 - .L_324)
.L_324:
        /*011c*/ 	.word	0x00000100
        /*0120*/ 	.word	0x00000001
        /*0124*/ 	.word	0x00000001


	//----- nvinfo : EIATTR_CRS_STACK_SIZE
	.align		4
.L_325:
        /*0128*/ 	.byte	0x04, 0x1e
        /*012a*/ 	.short	(.L_327 - .L_326)
.L_326:
        /*012c*/ 	.word	0x00000000


	//----- nvinfo : EIATTR_CBANK_PARAM_SIZE
	.align		4
.L_327:
        /*0130*/ 	.byte	0x03, 0x19
        /*0132*/ 	.short	0x0028


	//----- nvinfo : EIATTR_PARAM_CBANK
	.align		4
        /*0134*/ 	.byte	0x04, 0x0a
        /*0136*/ 	.short	(.L_329 - .L_328)
	.align		4
.L_328:
        /*0138*/ 	.word	index@(.nv.constant0._cupy_channelizer_16x16_float32_complex64)
        /*013c*/ 	.short	0x0380
        /*013e*/ 	.short	0x0028


	//----- nvinfo : EIATTR_SW_WAR
	.align		4
.L_329:
        /*0140*/ 	.byte	0x04, 0x36
        /*0142*/ 	.short	(.L_331 - .L_330)
.L_330:
        /*0144*/ 	.word	0x00000008
.L_331:


//--------------------- .nv.info._cupy_channelizer_8x8_complex128_complex128 --------------------------
	.section	.nv.info._cupy_channelizer_8x8_complex128_complex128,"",@"SHT_CUDA_INFO"
	.sectionflags	@""
	.align	4


	//----- nvinfo : EIATTR_CUDA_API_VERSION
	.align		4
        /*0000*/ 	.byte	0x04, 0x37
        /*0002*/ 	.short	(.L_333 - .L_332)
.L_332:
        /*0004*/ 	.word	0x00000082


	//----- nvinfo : EIATTR_KPARAM_INFO
	.align		4
.L_333:
        /*0008*/ 	.byte	0x04, 0x17
        /*000a*/ 	.short	(.L_335 - .L_334)
.L_334:
        /*000c*/ 	.word	0x00000000
        /*0010*/ 	.short	0x0005
        /*0012*/ 	.short	0x0020
        /*0014*/ 	.byte	0x00, 0xf5, 0x21, 0x00


	//----- nvinfo : EIATTR_KPARAM_INFO
	.align		4
.L_335:
        /*0018*/ 	.byte	0x04, 0x17
        /*001a*/ 	.short	(.L_337 - .L_336)
.L_336:
        /*001c*/ 	.word	0x00000000
        /*0020*/ 	.short	0x0004
        /*0022*/ 	.short	0x0018
        /*0024*/ 	.byte	0x00, 0xf5, 0x21, 0x00


	//----- nvinfo : EIATTR_KPARAM_INFO
	.align		4
.L_337:
        /*0028*/ 	.byte	0x04, 0x17
        /*002a*/ 	.short	(.L_339 - .L_338)
.L_338:
        /*002c*/ 	.word	0x00000000
        /*0030*/ 	.short	0x0003
        /*0032*/ 	.short	0x0010
        /*0034*/ 	.byte	0x00, 0xf5, 0x21, 0x00


	//----- nvinfo : EIATTR_KPARAM_INFO
	.align		4
.L_339:
        /*0038*/ 	.byte	0x04, 0x17
        /*003a*/ 	.short	(.L_341 - .L_340)
.L_340:
        /*003c*/ 	.word	0x00000000
        /*0040*/ 	.short	0x0002
        /*0042*/ 	.short	0x0008
        /*0044*/ 	.byte	0x00, 0xf0, 0x11, 0x00


	//----- nvinfo : EIATTR_KPARAM_INFO
	.align		4
.L_341:
        /*0048*/ 	.byte	0x04, 0x17
        /*004a*/ 	.short	(.L_343 - .L_342)
.L_342:
        /*004c*/ 	.word	0x00000000
        /*0050*/ 	.short	0x0001
        /*0052*/ 	.short	0x0004
        /*0054*/ 	.byte	0x00, 0xf0, 0x11, 0x00


	//----- nvinfo : EIATTR_KPARAM_INFO
	.align		4
.L_343:
        /*0058*/ 	.byte	0x04, 0x17
        /*005a*/ 	.short	(.L_345 - .L_344)
.L_344:
        /*005c*/ 	.word	0x00000000
        /*0060*/ 	.short	0x0000
        /*0062*/ 	.short	0x0000
        /*0064*/ 	.byte	0x00, 0xf0, 0x11, 0x00


	//----- nvinfo : EIATTR_SPARSE_MMA_MASK
	.align		4
.L_345:
        /*0068*/ 	.byte	0x03, 0x50
        /*006a*/ 	.short	0x0000


	//----- nvinfo : EIATTR_MAXREG_COUNT
	.align		4
        /*006c*/ 	.byte	0x03, 0x1b
        /*006e*/ 	.short	0x00ff


	//----- nvinfo : EIATTR_NUM_BARRIERS
	.align		4
        /*0070*/ 	.byte	0x02, 0x4c
        /*0072*/ 	.byte	0x01
	.zero		1


	//----- nvinfo : EIATTR_MERCURY_ISA_VERSION
	.align		4
        /*0074*/ 	.byte	0x03, 0x5f
        /*0076*/ 	.short	0x0101


	//----- nvinfo : EIATTR_INT_WARP_WIDE_INSTR_OFFSETS
	.align		4
        /*0078*/ 	.byte	0x04, 0x31
        /*007a*/ 	.short	(.L_347 - .L_346)


	//   ....[0]....
.L_346:
        /*007c*/ 	.word	0x00000580


	//   ....[1]....
        /*0080*/ 	.word	0x000005d0


	//   ....[2]....
        /*0084*/ 	.word	0x000005e0


	//----- nvinfo : EIATTR_COOP_GROUP_MASK_REGIDS
	.align		4
.L_347:
        /*0088*/ 	.byte	0x04, 0x29
        /*008a*/ 	.short	(.L_349 - .L_348)


	//   ....[0]....
.L_348:
        /*008c*/ 	.word	0x05000019


	//   ....[1]....
        /*0090*/ 	.word	0x05000019


	//   ....[2]....
        /*0094*/ 	.word	0x05000019


	//   ....[3]....
        /*0098*/ 	.word	0x05000019


	//   ....[4]....
        /*009c*/ 	.word	0x05000019


	//   ....[5]....
        /*00a0*/ 	.word	0x05000019


	//   ....[6]....
        /*00a4*/ 	.word	0x05000019


	//   ....[7]....
        /*00a8*/ 	.word	0x05000019


	//   ....[8]....
        /*00ac*/ 	.word	0x05000019


	//   ....[9]....
        /*00b0*/ 	.word	0x05000019


	//   ....[10]....
        /*00b4*/ 	.word	0x05000019


	//   ....[11]....
        /*00b8*/ 	.word	0x05000019


	//   ....[12]....
        /*00bc*/ 	.word	0x05000019


	//   ....[13]....
        /*00c0*/ 	.word	0x05000019


	//   ....[14]....
        /*00c4*/ 	.word	0x05000019


	//   ....[15]....
        /*00c8*/ 	.word	0x05000019


	//   ....[16]....
        /*00cc*/ 	.word	0x05000019


	//   ....[17]....
        /*00d0*/ 	.word	0x05000019


	//   ....[18]....
        /*00d4*/ 	.word	0x05000019


	//   ....[19]....
        /*00d8*/ 	.word	0x05000019


	//   ....[20]....
        /*00dc*/ 	.word	0x05000019


	//   ....[21]....
        /*00e0*/ 	.word	0x05000019


	//   ....[22]....
        /*00e4*/ 	.word	0x05000019


	//   ....[23]....
        /*00e8*/ 	.word	0x05000019


	//----- nvinfo : EIATTR_COOP_GROUP_INSTR_OFFSETS
	.align		4
.L_349:
        /*00ec*/ 	.byte	0x04, 0x28
        /*00ee*/ 	.short	(.L_351 - .L_350)


	//   ....[0]....
.L_350:
        /*00f0*/ 	.word	0x00000650


	//   ....[1]....
        /*00f4*/ 	.word	0x00000660


	//   ....[2]....
        /*00f8*/ 	.word	0x00000670


	//   ....[3]....
        /*00fc*/ 	.word	0x00000680


	//   ....[4]....
        /*0100*/ 	.word	0x000006a0


	//   ....[5]....
        /*0104*/ 	.word	0x000006c0


	//   ....[6]....
        /*0108*/ 	.word	0x000006d0


	//   ....[7]....
        /*010c*/ 	.word	0x000006e0


	//   ....[8]....
        /*0110*/ 	.word	0x00000700


	//   ....[9]....
        /*0114*/ 	.word	0x00000720


	//   ....[10]....
        /*0118*/ 	.word	0x00000730


	//   ....[11]....
        /*011c*/ 	.word	0x00000740


	//   ....[12]....
        /*0120*/ 	.word	0x00000880


	//   ....[13]....
        /*0124*/ 	.word	0x00000910


	//   ....[14]....
        /*0128*/ 	.word	0x000009b0


	//   ....[15]....
        /*012c*/ 	.word	0x00000a40


	//   ....[16]....
        /*0130*/ 	.word	0x00000ae0


	//   ....[17]....
        /*0134*/ 	.word	0x00000b70


	//   ....[18]....
        /*0138*/ 	.word	0x00000c20


	//   ....[19]....
        /*013c*/ 	.word	0x00000cb0


	//   ....[20]....
        /*0140*/ 	.word	0x00000d50


	//   ....[21]....
        /*0144*/ 	.word	0x00000de0


	//   ....[22]....
        /*0148*/ 	.word	0x00000e80


	//   ....[23]....
        /*014c*/ 	.word	0x00000f10


	//----- nvinfo : EIATTR_VRC_CTA_INIT_COUNT
	.align		4
.L_351:
        /*0150*/ 	.byte	0x02, 0x4a
	.zero		1
	.zero		1


	//----- nvinfo : EIATTR_EXIT_INSTR_OFFSETS
	.align		4
        /*0154*/ 	.byte	0x04, 0x1c
        /*0156*/ 	.short	(.L_353 - .L_352)


	//   ....[0]....
.L_352:
        /*0158*/ 	.word	0x00000200


	//   ....[1]....
        /*015c*/ 	.word	0x00000820


	//----- nvinfo : EIATTR_MAX_THREADS
	.align		4
.L_353:
        /*0160*/ 	.byte	0x04, 0x05
        /*0162*/ 	.short	(.L_355 - .L_354)
.L_354:
        /*0164*/ 	.word	0x00000040
        /*0168*/ 	.word	0x00000001
        /*016c*/ 	.word	0x00000001


	//----- nvinfo : EIATTR_CRS_STACK_SIZE
	.align		4
.L_355:
        /*0170*/ 	.byte	0x04, 0x1e
        /*0172*/ 	.short	(.L_357 - .L_356)
.L_356:
        /*0174*/ 	.word	0x00000000


	//----- nvinfo : EIATTR_CBANK_PARAM_SIZE
	.align		4
.L_357:
        /*0178*/ 	.byte	0x03, 0x19
        /*017a*/ 	.short	0x0028


	//----- nvinfo : EIATTR_PARAM_CBANK
	.align		4
        /*017c*/ 	.byte	0x04, 0x0a
        /*017e*/ 	.short	(.L_359 - .L_358)
	.align		4
.L_358:
        /*0180*/ 	.word	index@(.nv.constant0._cupy_channelizer_8x8_complex128_complex128)
        /*0184*/ 	.short	0x0380
        /*0186*/ 	.short	0x0028


	//----- nvinfo : EIATTR_SW_WAR
	.align		4
.L_359:
        /*0188*/ 	.byte	0x04, 0x36
        /*018a*/ 	.short	(.L_361 - .L_360)
.L_360:
        /*018c*/ 	.word	0x00000008
.L_361:


//--------------------- .nv.info._cupy_channelizer_8x8_float64_complex128 --------------------------
	.section	.nv.info._cupy_channelizer_8x8_float64_complex128,"",@"SHT_CUDA_INFO"
	.sectionflags	@""
	.align	4


	//----- nvinfo : EIATTR_CUDA_API_VERSION
	.align		4
        /*0000*/ 	.byte	0x04, 0x37
        /*0002*/ 	.short	(.L_363 - .L_362)
.L_362:
        /*0004*/ 	.word	0x00000082


	//----- nvinfo : EIATTR_KPARAM_INFO
	.align		4
.L_363:
        /*0008*/ 	.byte	0x04, 0x17
        /*000a*/ 	.short	(.L_365 - .L_364)
.L_364:
        /*000c*/ 	.word	0x00000000
        /*0010*/ 	.short	0x0005
        /*0012*/ 	.short	0x0020
        /*0014*/ 	.byte	0x00, 0xf5, 0x21, 0x00


	//----- nvinfo : EIATTR_KPARAM_INFO
	.align		4
.L_365:
        /*0018*/ 	.byte	0x04, 0x17
        /*001a*/ 	.short	(.L_367 - .L_366)
.L_366:
        /*001c*/ 	.word	0x00000000
        /*0020*/ 	.short	0x0004
        /*0022*/ 	.short	0x0018
        /*0024*/ 	.byte	0x00, 0xf5, 0x21, 0x00


	//----- nvinfo : EIATTR_KPARAM_INFO
	.align		4
.L_367:
        /*0028*/ 	.byte	0x04, 0x17
        /*002a*/ 	.short	(.L_369 - .L_368)
.L_368:
        /*002c*/ 	.word	0x00000000
        /*0030*/ 	.short	0x0003
        /*0032*/ 	.short	0x0010
        /*0034*/ 	.byte	0x00, 0xf5, 0x21, 0x00


	//----- nvinfo : EIATTR_KPARAM_INFO
	.align		4
.L_369:
        /*0038*/ 	.byte	0x04, 0x17
        /*003a*/ 	.short	(.L_371 - .L_370)
.L_370:
        /*003c*/ 	.word	0x00000000
        /*0040*/ 	.short	0x0002
        /*0042*/ 	.short	0x0008
        /*0044*/ 	.byte	0x00, 0xf0, 0x11, 0x00


	//----- nvinfo : EIATTR_KPARAM_INFO
	.align		4
.L_371:
        /*0048*/ 	.byte	0x04, 0x17
        /*004a*/ 	.short	(.L_373 - .L_372)
.L_372:
        /*004c*/ 	.word	0x00000000
        /*0050*/ 	.short	0x0001
        /*0052*/ 	.short	0x0004
        /*0054*/ 	.byte	0x00, 0xf0, 0x11, 0x00


	//----- nvinfo : EIATTR_KPARAM_INFO
	.align		4
.L_373:
        /*0058*/ 	.byte	0x04, 0x17
        /*005a*/ 	.short	(.L_375 - .L_374)
.L_374:
        /*005c*/ 	.word	0x00000000
        /*0060*/ 	.short	0x0000
        /*0062*/ 	.short	0x0000
        /*0064*/ 	.byte	0x00, 0xf0, 0x11, 0x00


	//----- nvinfo : EIATTR_SPARSE_MMA_MASK
	.align		4
.L_375:
        /*0068*/ 	.byte	0x03, 0x50
        /*006a*/ 	.short	0x0000


	//----- nvinfo : EIATTR_MAXREG_COUNT
	.align		4
        /*006c*/ 	.byte	0x03, 0x1b
        /*006e*/ 	.short	0x00ff


	//----- nvinfo : EIATTR_NUM_BARRIERS
	.align		4
        /*0070*/ 	.byte	0x02, 0x4c
        /*0072*/ 	.byte	0x01
	.zero		1


	//----- nvinfo : EIATTR_MERCURY_ISA_VERSION
	.align		4
        /*0074*/ 	.byte	0x03, 0x5f
        /*0076*/ 	.short	0x0101


	//----- nvinfo : EIATTR_INT_WARP_WIDE_INSTR_OFFSETS
	.align		4
        /*0078*/ 	.byte	0x04, 0x31
        /*007a*/ 	.short	(.L_377 - .L_376)


	//   ....[0]....
.L_376:
        /*007c*/ 	.word	0x00000560


	//   ....[1]....
        /*0080*/ 	.word	0x000005b0


	//   ....[2]....
        /*0084*/ 	.word	0x000005c0


	//----- nvinfo : EIATTR_COOP_GROUP_MASK_REGIDS
	.align		4
.L_377:
        /*0088*/ 	.byte	0x04, 0x29
        /*008a*/ 	.short	(.L_379 - .L_378)


	//   ....[0]....
.L_378:
        /*008c*/ 	.word	0x0500001c


	//   ....[1]....
        /*0090*/ 	.word	0x0500001c


	//   ....[2]....
        /*0094*/ 	.word	0x0500001c


	//   ....[3]....
        /*0098*/ 	.word	0x0500001c


	//   ....[4]....
        /*009c*/ 	.word	0x0500001c


	//   ....[5]....
        /*00a0*/ 	.word	0x0500001c


	//   ....[6]....
        /*00a4*/ 	.word	0x0500001c


	//   ....[7]....
        /*00a8*/ 	.word	0x0500001c


	//   ....[8]....
        /*00ac*/ 	.word	0x0500001c


	//   ....[9]....
        /*00b0*/ 	.word	0x0500001c


	//   ....[10]....
        /*00b4*/ 	.word	0x0500001c


	//   ....[11]....
        /*00b8*/ 	.word	0x0500001c


	//   ....[12]....
        /*00bc*/ 	.word	0x0500001c


	//   ....[13]....
        /*00c0*/ 	.word	0x0500001c


	//   ....[14]....
        /*00c4*/ 	.word	0x0500001c


	//   ....[15]....
        /*00c8*/ 	.word	0x0500001c


	//   ....[16]....
        /*00cc*/ 	.word	0x0500001c


	//   ....[17]....
        /*00d0*/ 	.word	0x0500001c


	//   ....[18]....
        /*00d4*/ 	.word	0x0500001c


	//   ....[19]....
        /*00d8*/ 	.word	0x0500001c


	//   ....[20]....
        /*00dc*/ 	.word	0x0500001c


	//   ....[21]....
        /*00e0*/ 	.word	0x0500001c


	//----- nvinfo : EIATTR_COOP_GROUP_INSTR_OFFSETS
	.align		4
.L_379:
        /*00e4*/ 	.byte	0x04, 0x28
        /*00e6*/ 	.short	(.L_381 - .L_380)


	//   ....[0]....
.L_380:
        /*00e8*/ 	.word	0x00000600


	//   ....[1]....
        /*00ec*/ 	.word	0x00000620


	//   ....[2]....
        /*00f0*/ 	.word	0x00000640


	//   ....[3]....
        /*00f4*/ 	.word	0x00000650


	//   ....[4]....
        /*00f8*/ 	.word	0x00000670


	//   ....[5]....
        /*00fc*/ 	.word	0x00000680


	//   ....[6]....
        /*0100*/ 	.word	0x000006a0


	//   ....[7]....
        /*0104*/ 	.word	0x000006c0


	//   ....[8]....
        /*0108*/ 	.word	0x000006f0


	//   ....[9]....
        /*010c*/ 	.word	0x00000700


	//   ....[10]....
        /*0110*/ 	.word	0x00000830


	//   ....[11]....
        /*0114*/ 	.word	0x000008c0


	//   ....[12]....
        /*0118*/ 	.word	0x00000960


	//   ....[13]....
        /*011c*/ 	.word	0x000009f0


	//   ....[14]....
        /*0120*/ 	.word	0x00000aa0


	//   ....[15]....
        /*0124*/ 	.word	0x00000b30


	//   ....[16]....
        /*0128*/ 	.word	0x00000bd0


	//   ....[17]....
        /*012c*/ 	.word	0x00000c60


	//   ....[18]....
        /*0130*/ 	.word	0x00000d00


	//   ....[19]....
        /*0134*/ 	.word	0x00000d90


	//   ....[20]....
        /*0138*/ 	.word	0x00000e30


	//   ....[21]....
        /*013c*/ 	.word	0x00000ec0


	//----- nvinfo : EIATTR_VRC_CTA_INIT_COUNT
	.align		4
.L_381:
        /*0140*/ 	.byte	0x02, 0x4a
	.zero		1
	.zero		1


	//----- nvinfo : EIATTR_EXIT_INSTR_OFFSETS
	.align		4
        /*0144*/ 	.byte	0x04, 0x1c
        /*0146*/ 	.short	(.L_383 - .L_382)


	//   ....[0]....
.L_382:
        /*0148*/ 	.word	0x000001f0


	//   ....[1]....
        /*014c*/ 	.word	0x000007d0


	//----- nvinfo : EIATTR_MAX_THREADS
	.align		4
.L_383:
        /*0150*/ 	.byte	0x04, 0x05
        /*0152*/ 	.short	(.L_385 - .L_384)
.L_384:
        /*0154*/ 	.word	0x00000040
        /*0158*/ 	.word	0x00000001
        /*015c*/ 	.word	0x00000001


	//----- nvinfo : EIATTR_CRS_STACK_SIZE
	.align		4
.L_385:
        /*0160*/ 	.byte	0x04, 0x1e
        /*0162*/ 	.short	(.L_387 - .L_386)
.L_386:
        /*0164*/ 	.word	0x00000000


	//----- nvinfo : EIATTR_CBANK_PARAM_SIZE
	.align		4
.L_387:
        /*0168*/ 	.byte	0x03, 0x19
        /*016a*/ 	.short	0x0028


	//----- nvinfo : EIATTR_PARAM_CBANK
	.align		4
        /*016c*/ 	.byte	0x04, 0x0a
        /*016e*/ 	.short	(.L_389 - .L_388)
	.align		4
.L_388:
        /*0170*/ 	.word	index@(.nv.constant0._cupy_channelizer_8x8_float64_complex128)
        /*0174*/ 	.short	0x0380
        /*0176*/ 	.short	0x0028


	//----- nvinfo : EIATTR_SW_WAR
	.align		4
.L_389:
        /*0178*/ 	.byte	0x04, 0x36
        /*017a*/ 	.short	(.L_391 - .L_390)
.L_390:
        /*017c*/ 	.word	0x00000008
.L_391:


//--------------------- .nv.info._cupy_channelizer_8x8_complex64_complex64 --------------------------
	.section	.nv.info._cupy_channelizer_8x8_complex64_complex64,"",@"SHT_CUDA_INFO"
	.sectionflags	@""
	.align	4


	//----- nvinfo : EIATTR_CUDA_API_VERSION
	.align		4
        /*0000*/ 	.byte	0x04, 0x37
        /*0002*/ 	.short	(.L_393 - .L_392)
.L_392:
        /*0004*/ 	.word	0x00000082


	//----- nvinfo : EIATTR_KPARAM_INFO
	.align		4
.L_393:
        /*0008*/ 	.byte	0x04, 0x17
        /*000a*/ 	.short	(.L_395 - .L_394)
.L_394:
        /*000c*/ 	.word	0x00000000
        /*0010*/ 	.short	0x0005
        /*0012*/ 	.short	0x0020
        /*0014*/ 	.byte	0x00, 0xf5, 0x21, 0x00


	//----- nvinfo : EIATTR_KPARAM_INFO
	.align		4
.L_395:
        /*0018*/ 	.byte	0x04, 0x17
        /*001a*/ 	.short	(.L_397 - .L_396)
.L_396:
        /*001c*/ 	.word	0x00000000
        /*0020*/ 	.short	0x0004
        /*0022*/ 	.short	0x0018
        /*0024*/ 	.byte	0x00, 0xf5, 0x21, 0x00


	//----- nvinfo : EIATTR_KPARAM_INFO
	.align		4
.L_397:
        /*0028*/ 	.byte	0x04, 0x17
        /*002a*/ 	.short	(.L_399 - .L_398)
.L_398:
        /*002c*/ 	.word	0x00000000
        /*0030*/ 	.short	0x0003
        /*0032*/ 	.short	0x0010
        /*0034*/ 	.byte	0x00, 0xf5, 0x21, 0x00


	//----- nvinfo : EIATTR_KPARAM_INFO
	.align		4
.L_399:
        /*0038*/ 	.byte	0x04, 0x17
        /*003a*/ 	.short	(.L_401 - .L_400)
.L_400:
        /*003c*/ 	.word	0x00000000
        /*0040*/ 	.short	0x0002
        /*0042*/ 	.short	0x0008
        /*0044*/ 	.byte	0x00, 0xf0, 0x11, 0x00


	//----- nvinfo : EIATTR_KPARAM_INFO
	.align		4
.L_401:
        /*0048*/ 	.byte	0x04, 0x17
        /*004a*/ 	.short	(.L_403 - .L_402)
.L_402:
        /*004c*/ 	.word	0x00000000
        /*0050*/ 	.short	0x0001
        /*0052*/ 	.short	0x0004
        /*0054*/ 	.byte	0x00, 0xf0, 0x11, 0x00


	//----- nvinfo : EIATTR_KPARAM_INFO
	.align		4
.L_403:
        /*0058*/ 	.byte	0x04, 0x17
        /*005a*/ 	.short	(.L_405 - .L_404)
.L_404:
        /*005c*/ 	.word	0x00000000
        /*0060*/ 	.short	0x0000
        /*0062*/ 	.short	0x0000
        /*0064*/ 	.byte	0x00, 0xf0, 0x11, 0x00


	//----- nvinfo : EIATTR_SPARSE_MMA_MASK
	.align		4
.L_405:
        /*0068*/ 	.byte	0x03, 0x50
        /*006a*/ 	.short	0x0000


	//----- nvinfo : EIATTR_MAXREG_COUNT
	.align		4
        /*006c*/ 	.byte	0x03, 0x1b
        /*006e*/ 	.short	0x00ff


	//----- nvinfo : EIATTR_NUM_BARRIERS
	.align		4
        /*0070*/ 	.byte	0x02, 0x4c
        /*0072*/ 	.byte	0x01
	.zero		1


	//----- nvinfo : EIATTR_MERCURY_ISA_VERSION
	.align		4
        /*0074*/ 	.byte	0x03, 0x5f
        /*0076*/ 	.short	0x0101


	//----- nvinfo : EIATTR_INT_WARP_WIDE_INSTR_OFFSETS
	.align		4
        /*0078*/ 	.byte	0x04, 0x31
        /*007a*/ 	.short	(.L_407 - .L_406)


	//   ....[0]....
.L_406:
        /*007c*/ 	.word	0x00000580


	//   ....[1]....
        /*0080*/ 	.word	0x000005d0


	//   ....[2]....
        /*0084*/ 	.word	0x000005e0


	//----- nvinfo : EIATTR_COOP_GROUP_MASK_REGIDS
	.align		4
.L_407:
        /*0088*/ 	.byte	0x04, 0x29
        /*008a*/ 	.short	(.L_409 - .L_408)


	//   ....[0]....
.L_408:
        /*008c*/ 	.word	0x05000013


	//   ....[1]....
        /*0090*/ 	.word	0x05000013


	//   ....[2]....
        /*0094*/ 	.word	0x05000013


	//   ....[3]....
        /*0098*/ 	.word	0x05000013


	//   ....[4]....
        /*009c*/ 	.word	0x05000013


	//   ....[5]....
        /*00a0*/ 	.word	0x05000013


	//   ....[6]....
        /*00a4*/ 	.word	0x05000013


	//   ....[7]....
        /*00a8*/ 	.word	0x05000013


	//   ....[8]....
        /*00ac*/ 	.word	0x05000013


	//   ....[9]....
        /*00b0*/ 	.word	0x05000013


	//   ....[10]....
        /*00b4*/ 	.word	0x05000013


	//   ....[11]....
        /*00b8*/ 	.word	0x05000013


	//----- nvinfo : EIATTR_COOP_GROUP_INSTR_OFFSETS
	.align		4
.L_409:
        /*00bc*/ 	.byte	0x04, 0x28
        /*00be*/ 	.short	(.L_411 - .L_410)


	//   ....[0]....
.L_410:
        /*00c0*/ 	.word	0x00000650


	//   ....[1]....
        /*00c4*/ 	.word	0x00000660


	//   ....[2]....
        /*00c8*/ 	.word	0x00000690


	//   ....[3]....
        /*00cc*/ 	.word	0x000006a0


	//   ....[4]....
        /*00d0*/ 	.word	0x000006d0


	//   ....[5]....
        /*00d4*/ 	.word	0x000006e0


	//   ....[6]....
        /*00d8*/ 	.word	0x000007e0


	//   ....[7]....
        /*00dc*/ 	.word	0x00000870


	//   ....[8]....
        /*00e0*/ 	.word	0x00000900


	//   ....[9]....
        /*00e4*/ 	.word	0x00000990


	//   ....[10]....
        /*00e8*/ 	.word	0x00000a30


	//   ....[11]....
        /*00ec*/ 	.word	0x00000ad0


	//----- nvinfo : EIATTR_VRC_CTA_INIT_COUNT
	.align		4
.L_411:
        /*00f0*/ 	.byte	0x02, 0x4a
	.zero		1
	.zero		1


	//----- nvinfo : EIATTR_EXIT_INSTR_OFFSETS
	.align		4
        /*00f4*/ 	.byte	0x04, 0x1c
        /*00f6*/ 	.short	(.L_413 - .L_412)


	//   ....[0]....
.L_412:
        /*00f8*/ 	.word	0x00000200


	//   ....[1]....
        /*00fc*/ 	.word	0x00000790


	//----- nvinfo : EIATTR_MAX_THREADS
	.align		4
.L_413:
        /*0100*/ 	.byte	0x04, 0x05
        /*0102*/ 	.short	(.L_415 - .L_414)
.L_414:
        /*0104*/ 	.word	0x00000040
        /*0108*/ 	.word	0x00000001
        /*010c*/ 	.word	0x00000001


	//----- nvinfo : EIATTR_CRS_STACK_SIZE
	.align		4
.L_415:
        /*0110*/ 	.byte	0x04, 0x1e
        /*0112*/ 	.short	(.L_417 - .L_416)
.L_416:
        /*0114*/ 	.word	0x00000000


	//----- nvinfo : EIATTR_CBANK_PARAM_SIZE
	.align		4
.L_417:
        /*0118*/ 	.byte	0x03, 0x19
        /*011a*/ 	.short	0x0028


	//----- nvinfo : EIATTR_PARAM_CBANK
	.align		4
        /*011c*/ 	.byte	0x04, 0x0a
        /*011e*/ 	.short	(.L_419 - .L_418)
	.align		4
.L_418:
        /*0120*/ 	.word	index@(.nv.constant0._cupy_channelizer_8x8_complex64_complex64)
        /*0124*/ 	.short	0x0380
        /*0126*/ 	.short	0x0028


	//----- nvinfo : EIATTR_SW_WAR
	.align		4
.L_419:
        /*0128*/ 	.byte	0x04, 0x36
        /*012a*/ 	.short	(.L_421 - .L_420)
.L_420:
        /*012c*/ 	.word	0x00000008
.L_421:


//--------------------- .nv.info._cupy_channelizer_8x8_float32_complex64 --------------------------
	.section	.nv.info._cupy_channelizer_8x8_float32_complex64,"",@"SHT_CUDA_INFO"
	.sectionflags	@""
	.align	4


	//----- nvinfo : EIATTR_CUDA_API_VERSION
	.align		4
        /*0000*/ 	.byte	0x04, 0x37
        /*0002*/ 	.short	(.L_423 - .L_422)
.L_422:
        /*0004*/ 	.word	0x00000082


	//----- nvinfo : EIATTR_KPARAM_INFO
	.align		4
.L_423:
        /*0008*/ 	.byte	0x04, 0x17
        /*000a*/ 	.short	(.L_425 - .L_424)
.L_424:
        /*000c*/ 	.word	0x00000000
        /*0010*/ 	.short	0x0005
        /*0012*/ 	.short	0x0020
        /*0014*/ 	.byte	0x00, 0xf5, 0x21, 0x00


	//----- nvinfo : EIATTR_KPARAM_INFO
	.align		4
.L_425:
        /*0018*/ 	.byte	0x04, 0x17
        /*001a*/ 	.short	(.L_427 - .L_426)
.L_426:
        /*001c*/ 	.word	0x00000000
        /*0020*/ 	.short	0x0004
        /*0022*/ 	.short	0x0018
        /*0024*/ 	.byte	0x00, 0xf5, 0x21, 0x00


	//----- nvinfo : EIATTR_KPARAM_INFO
	.align		4
.L_427:
        /*0028*/ 	.byte	0x04, 0x17
        /*002a*/ 	.short	(.L_429 - .L_428)
.L_428:
        /*002c*/ 	.word	0x00000000
        /*0030*/ 	.short	0x0003
        /*0032*/ 	.short	0x0010
        /*0034*/ 	.byte	0x00, 0xf5, 0x21, 0x00


	//----- nvinfo : EIATTR_KPARAM_INFO
	.align		4
.L_429:
        /*0038*/ 	.byte	0x04, 0x17
        /*003a*/ 	.short	(.L_431 - .L_430)
.L_430:
        /*003c*/ 	.word	0x00000000
        /*0040*/ 	.short	0x0002
        /*0042*/ 	.short	0x0008
        /*0044*/ 	.byte	0x00, 0xf0, 0x11, 0x00


	//----- nvinfo : EIATTR_KPARAM_INFO
	.align		4
.L_431:
        /*0048*/ 	.byte	0x04, 0x17
        /*004a*/ 	.short	(.L_433 - .L_432)
.L_432:
        /*004c*/ 	.word	0x00000000
        /*0050*/ 	.short	0x0001
        /*0052*/ 	.short	0x0004
        /*0054*/ 	.byte	0x00, 0xf0, 0x11, 0x00


	//----- nvinfo : EIATTR_KPARAM_INFO
	.align		4
.L_433:
        /*0058*/ 	.byte	0x04, 0x17
        /*005a*/ 	.short	(.L_435 - .L_434)
.L_434:
        /*005c*/ 	.word	0x00000000
        /*0060*/ 	.short	0x0000
        /*0062*/ 	.short	0x0000
        /*0064*/ 	.byte	0x00, 0xf0, 0x11, 0x00


	//----- nvinfo : EIATTR_SPARSE_MMA_MASK
	.align		4
.L_435:
        /*0068*/ 	.byte	0x03, 0x50
        /*006a*/ 	.short	0x0000


	//----- nvinfo : EIATTR_MAXREG_COUNT
	.align		4
        /*006c*/ 	.byte	0x03, 0x1b
        /*006e*/ 	.short	0x00ff


	//----- nvinfo : EIATTR_NUM_BARRIERS
	.align		4
        /*0070*/ 	.byte	0x02, 0x4c
        /*0072*/ 	.byte	0x01
	.zero		1


	//----- nvinfo : EIATTR_MERCURY_ISA_VERSION
	.align		4
        /*0074*/ 	.byte	0x03, 0x5f
        /*0076*/ 	.short	0x0101


	//----- nvinfo : EIATTR_INT_WARP_WIDE_INSTR_OFFSETS
	.align		4
        /*0078*/ 	.byte	0x04, 0x31
        /*007a*/ 	.short	(.L_437 - .L_436)


	//   ....[0]....
.L_436:
        /*007c*/ 	.word	0x00000550


	//   ....[1]....
        /*0080*/ 	.word	0x000005a0


	//   ....[2]....
        /*0084*/ 	.word	0x000005b0


	//----- nvinfo : EIATTR_COOP_GROUP_MASK_REGIDS
	.align		4
.L_437:
        /*0088*/ 	.byte	0x04, 0x29
        /*008a*/ 	.short	(.L_439 - .L_438)


	//   ....[0]....
.L_438:
        /*008c*/ 	.word	0x05000007


	//   ....[1]....
        /*0090*/ 	.word	0x05000007


	//   ....[2]....
        /*0094*/ 	.word	0x05000007


	//   ....[3]....
        /*0098*/ 	.word	0x05000007


	//   ....[4]....
        /*009c*/ 	.word	0x05000007


	//   ....[5]....
        /*00a0*/ 	.word	0x05000007


	//   ....[6]....
        /*00a4*/ 	.word	0x05000007


	//   ....[7]....
        /*00a8*/ 	.word	0x05000007


	//   ....[8]....
        /*00ac*/ 	.word	0x05000007


	//   ....[9]....
        /*00b0*/ 	.word	0x05000007


	//   ....[10]....
        /*00b4*/ 	.word	0x05000007


	//----- nvinfo : EIATTR_COOP_GROUP_INSTR_OFFSETS
	.align		4
.L_439:
        /*00b8*/ 	.byte	0x04, 0x28
        /*00ba*/ 	.short	(.L_441 - .L_440)


	//   ....[0]....
.L_440:
        /*00bc*/ 	.word	0x000005f0


	//   ....[1]....
        /*00c0*/ 	.word	0x00000620


	//   ....[2]....
        /*00c4*/ 	.word	0x00000640


	//   ....[3]....
        /*00c8*/ 	.word	0x00000660


	//   ....[4]....
        /*00cc*/ 	.word	0x00000680


	//   ....[5]....
        /*00d0*/ 	.word	0x00000790


	//   ....[6]....
        /*00d4*/ 	.word	0x00000810


	//   ....[7]....
        /*00d8*/ 	.word	0x000008a0


	//   ....[8]....
        /*00dc*/ 	.word	0x00000930


	//   ....[9]....
        /*00e0*/ 	.word	0x000009d0


	//   ....[10]....
        /*00e4*/ 	.word	0x00000a70


	//----- nvinfo : EIATTR_VRC_CTA_INIT_COUNT
	.align		4
.L_441:
        /*00e8*/ 	.byte	0x02, 0x4a
	.zero		1
	.zero		1


	//----- nvinfo : EIATTR_EXIT_INSTR_OFFSETS
	.align		4
        /*00ec*/ 	.byte	0x04, 0x1c
        /*00ee*/ 	.short	(.L_443 - .L_442)


	//   ....[0]....
.L_442:
        /*00f0*/ 	.word	0x000001f0


	//   ....[1]....
        /*00f4*/ 	.word	0x00000730


	//----- nvinfo : EIATTR_MAX_THREADS
	.align		4
.L_443:
        /*00f8*/ 	.byte	0x04, 0x05
        /*00fa*/ 	.short	(.L_445 - .L_444)
.L_444:
        /*00fc*/ 	.word	0x00000040
        /*0100*/ 	.word	0x00000001
        /*0104*/ 	.word	0x00000001


	//----- nvinfo : EIATTR_CRS_STACK_SIZE
	.align		4
.L_445:
        /*0108*/ 	.byte	0x04, 0x1e
        /*010a*/ 	.short	(.L_447 - .L_446)
.L_446:
        /*010c*/ 	.word	0x00000000


	//----- nvinfo : EIATTR_CBANK_PARAM_SIZE
	.align		4
.L_447:
        /*0110*/ 	.byte	0x03, 0x19
        /*0112*/ 	.short	0x0028


	//----- nvinfo : EIATTR_PARAM_CBANK
	.align		4
        /*0114*/ 	.byte	0x04, 0x0a
        /*0116*/ 	.short	(.L_449 - .L_448)
	.align		4
.L_448:
        /*0118*/ 	.word	index@(.nv.constant0._cupy_channelizer_8x8_float32_complex64)
        /*011c*/ 	.short	0x0380
        /*011e*/ 	.short	0x0028


	//----- nvinfo : EIATTR_SW_WAR
	.align		4
.L_449:
        /*0120*/ 	.byte	0x04, 0x36
        /*0122*/ 	.short	(.L_451 - .L_450)
.L_450:
        /*0124*/ 	.word	0x00000008
.L_451:


//--------------------- .nv.callgraph             --------------------------
	.section	.nv.callgraph,"",@"SHT_CUDA_CALLGRAPH"
	.align	4
	.sectionentsize	8
	.align		4
        /*0000*/ 	.word	0x00000000
	.align		4
        /*0004*/ 	.word	0xffffffff
	.align		4
        /*0008*/ 	.word	0x00000000
	.align		4
        /*000c*/ 	.word	0xfffffffe
	.align		4
        /*0010*/ 	.word	0x00000000
	.align		4
        /*0014*/ 	.word	0xfffffffd
	.align		4
        /*0018*/ 	.word	0x00000000
	.align		4
        /*001c*/ 	.word	0xfffffffc


//--------------------- .nv.constant4             --------------------------
	.section	.nv.constant4,"a",@progbits
	.align	8
	.align		8
.nv.constant4:
        /*0000*/ 	.dword	_ZN34_INTERNAL_440424c3_4_k_cu_f8e7cbaa4cuda3std3__436_GLOBAL__N__440424c3_4_k_cu_f8e7cbaa6ignoreE
	.align		8
        /*0008*/ 	.dword	_ZN34_INTERNAL_440424c3_4_k_cu_f8e7cbaa4cuda3std3__45__cpo5beginE
	.align		8
        /*0010*/ 	.dword	_ZN34_INTERNAL_440424c3_4_k_cu_f8e7cbaa4cuda3std3__45__cpo3endE
	.align		8
        /*0018*/ 	.dword	_ZN34_INTERNAL_440424c3_4_k_cu_f8e7cbaa4cuda3std3__45__cpo6cbeginE
	.align		8
        /*0020*/ 	.dword	_ZN34_INTERNAL_440424c3_4_k_cu_f8e7cbaa4cuda3std3__45__cpo4cendE
	.align		8
        /*0028*/ 	.dword	_ZN34_INTERNAL_440424c3_4_k_cu_f8e7cbaa4cuda3std3__45__cpo6rbeginE
	.align		8
        /*0030*/ 	.dword	_ZN34_INTERNAL_440424c3_4_k_cu_f8e7cbaa4cuda3std3__45__cpo4rendE
	.align		8
        /*0038*/ 	.dword	_ZN34_INTERNAL_440424c3_4_k_cu_f8e7cbaa4cuda3std3__45__cpo7crbeginE
	.align		8
        /*0040*/ 	.dword	_ZN34_INTERNAL_440424c3_4_k_cu_f8e7cbaa4cuda3std3__45__cpo5crendE
	.align		8
        /*0048*/ 	.dword	_ZN34_INTERNAL_440424c3_4_k_cu_f8e7cbaa4cuda3std3__419piecewise_constructE
	.align		8
        /*0050*/ 	.dword	_ZN34_INTERNAL_440424c3_4_k_cu_f8e7cbaa4cuda3std3__48in_placeE
	.align		8
        /*0058*/ 	.dword	_ZN34_INTERNAL_440424c3_4_k_cu_f8e7cbaa4cuda3std3__420unreachable_sentinelE
	.align		8
        /*0060*/ 	.dword	_ZN34_INTERNAL_440424c3_4_k_cu_f8e7cbaa4cuda3std6ranges3__45__cpo4swapE
	.align		8
        /*0068*/ 	.dword	_ZN34_INTERNAL_440424c3_4_k_cu_f8e7cbaa4cuda3std6ranges3__45__cpo9iter_moveE
	.align		8
        /*0070*/ 	.dword	_ZN34_INTERNAL_440424c3_4_k_cu_f8e7cbaa4cuda3std6ranges3__45__cpo7advanceE
	.align		8
        /*0078*/ 	.dword	_ZN34_INTERNAL_440424c3_4_k_cu_f8e7cbaa4cuda3std6ranges3__45__cpo5beginE
	.align		8
        /*0080*/ 	.dword	_ZN34_INTERNAL_440424c3_4_k_cu_f8e7cbaa4cuda3std6ranges3__45__cpo3endE
	.align		8
        /*0088*/ 	.dword	_ZN34_INTERNAL_440424c3_4_k_cu_f8e7cbaa4cuda3std6ranges3__45__cpo6cbeginE
	.align		8
        /*0090*/ 	.dword	_ZN34_INTERNAL_440424c3_4_k_cu_f8e7cbaa4cuda3std6ranges3__45__cpo4cendE
	.align		8
        /*0098*/ 	.dword	_ZN34_INTERNAL_440424c3_4_k_cu_f8e7cbaa4cuda3std6ranges3__45__cpo9iter_swapE
	.align		8
        /*00a0*/ 	.dword	_ZN34_INTERNAL_440424c3_4_k_cu_f8e7cbaa4cuda3std6ranges3__45__cpo4nextE
	.align		8
        /*00a8*/ 	.dword	_ZN34_INTERNAL_440424c3_4_k_cu_f8e7cbaa4cuda3std6ranges3__45__cpo4prevE
	.align		8
        /*00b0*/ 	.dword	_ZN34_INTERNAL_440424c3_4_k_cu_f8e7cbaa4cuda3std6ranges3__45__cpo4dataE
	.align		8
        /*00b8*/ 	.dword	_ZN34_INTERNAL_440424c3_4_k_cu_f8e7cbaa4cuda3std6ranges3__45__cpo5cdataE
	.align		8
        /*00c0*/ 	.dword	_ZN34_INTERNAL_440424c3_4_k_cu_f8e7cbaa4cuda3std6ranges3__45__cpo4sizeE
	.align		8
        /*00c8*/ 	.dword	_ZN34_INTERNAL_440424c3_4_k_cu_f8e7cbaa4cuda3std6ranges3__45__cpo5ssizeE
	.align		8
        /*00d0*/ 	.dword	_ZN34_INTERNAL_440424c3_4_k_cu_f8e7cbaa4cuda3std6ranges3__45__cpo8distanceE
	.align		8
        /*00d8*/ 	.dword	_ZN34_INTERNAL_440424c3_4_k_cu_f8e7cbaa6thrust24THRUST_300001_SM_1000_NS6system6detail10sequential3seqE


//--------------------- .text._cupy_channelizer_32x32_complex128_complex128 --------------------------
	.section	.text._cupy_channelizer_32x32_complex128_complex128,"ax",@progbits
	.align	128
        .global         _cupy_channelizer_32x32_complex128_complex128
        .type           _cupy_channelizer_32x32_complex128_complex128,@function
        .size           _cupy_channelizer_32x32_complex128_complex128,(.L_x_336 - _cupy_channelizer_32x32_complex128_complex128)
        .other          _cupy_channelizer_32x32_complex128_complex128,@"STO_CUDA_ENTRY STV_DEFAULT"
_cupy_channelizer_32x32_complex128_complex128:
.text._cupy_channelizer_32x32_complex128_complex128:
[----:B------:R-:W-:Y:S01]  /*0000*/  LDC R1, c[0x0][0x37c] ;  /* 0x0000df00ff017b82 */ /* 0x000fe20000000800 */
[----:B------:R-:W0:Y:S07]  /*0010*/  S2R R3, SR_CTAID.X ;  /* 0x0000000000037919 */ /* 0x000e2e0000002500 */
[----:B------:R-:W1:Y:S01]  /*0020*/  LDC.64 R4, c[0x0][0x380] ;  /* 0x0000e000ff047b82 */ /* 0x000e620000000a00 */
[----:B------:R-:W0:Y:S01]  /*0030*/  LDCU UR4, c[0x0][0x360] ;  /* 0x00006c00ff0477ac */ /* 0x000e220008000800 */
[----:B------:R-:W0:Y:S01]  /*0040*/  S2R R6, SR_TID.X ;  /* 0x0000000000067919 */ /* 0x000e220000002100 */
[----:B------:R-:W1:Y:S05]  /*0050*/  S2R R0, SR_TID.Y ;  /* 0x0000000000007919 */ /* 0x000e6a0000002200 */
[----:B------:R-:W2:Y:S08]  /*0060*/  S2UR UR8, SR_CgaCtaId ;  /* 0x00000000000879c3 */ /* 0x000eb00000008800 */
[----:B------:R-:W3:Y:S08]  /*0070*/  S2UR UR6, SR_CTAID.Y ;  /* 0x00000000000679c3 */ /* 0x000ef00000002600 */
[----:B------:R-:W3:Y:S01]  /*0080*/  LDC R12, c[0x0][0x388] ;  /* 0x0000e200ff0c7b82 */ /* 0x000ee20000000800 */
[----:B0-----:R-:W-:Y:S01]  /*0090*/  IMAD R21, R3, UR4, R6 ;  /* 0x0000000403157c24 */ /* 0x001fe2000f8e0206 */
[----:B------:R-:W0:Y:S01]  /*00a0*/  LDCU.64 UR4, c[0x0][0x358] ;  /* 0x00006b00ff0477ac */ /* 0x000e220008000a00 */
[----:B-1----:R-:W-:-:S04]  /*00b0*/  ISETP.GE.U32.AND P0, PT, R0, R5, PT ;  /* 0x000000050000720c */ /* 0x002fc80003f06070 */
[----:B------:R-:W-:-:S13]  /*00c0*/  ISETP.LT.U32.AND P0, PT, R21, R4, !P0 ;  /* 0x000000041500720c */ /* 0x000fda0004701070 */
[----:B------:R-:W1:Y:S01]  /*00d0*/  @P0 LDC.64 R8, c[0x0][0x398] ;  /* 0x0000e600ff080b82 */ /* 0x000e620000000a00 */
[----:B------:R-:W-:-:S04]  /*00e0*/  @P0 IMAD R7, R0, R4, R21 ;  /* 0x0000000400070224 */ /* 0x000fc800078e0215 */
[----:B-1----:R-:W-:-:S06]  /*00f0*/  @P0 IMAD.WIDE.U32 R8, R7, 0x10, R8 ;  /* 0x0000001007080825 */ /* 0x002fcc00078e0008 */
[----:B0-----:R-:W4:Y:S01]  /*0100*/  @P0 LDG.E.128.CONSTANT R8, desc[UR4][R8.64] ;  /* 0x0000000408080981 */ /* 0x001f22000c1e9d00 */
[----:B------:R-:W-:Y:S01]  /*0110*/  UMOV UR7, 0x400 ;  /* 0x0000040000077882 */ /* 0x000fe20000000000 */
[----:B--2---:R-:W-:Y:S01]  /*0120*/  @P0 IMAD.U32 R15, RZ, RZ, UR8 ;  /* 0x00000008ff0f0e24 */ /* 0x004fe2000f8e00ff */
[----:B---3--:R-:W-:Y:S01]  /*0130*/  ISETP.LE.U32.AND P1, PT, R12, UR6, PT ;  /* 0x000000060c007c0c */ /* 0x008fe2000bf23070 */
[----:B------:R-:W-:-:S05]  /*0140*/  @P0 IMAD.U32 R2, RZ, RZ, UR7 ;  /* 0x00000007ff020e24 */ /* 0x000fca000f8e00ff */
[----:B------:R-:W-:Y:S01]  /*0150*/  @P0 LEA R7, R15, R2, 0x18 ;  /* 0x000000020f070211 */ /* 0x000fe200078ec0ff */
[----:B------:R-:W-:Y:S01]  /*0160*/  @!P0 IMAD.U32 R15, RZ, RZ, UR8 ;  /* 0x00000008ff0f8e24 */ /* 0x000fe2000f8e00ff */
[----:B------:R-:W-:-:S03]  /*0170*/  @!P0 MOV R2, UR7 ;  /* 0x0000000700028c02 */ /* 0x000fc60008000f00 */
[----:B------:R-:W-:Y:S01]  /*0180*/  @P0 IMAD R13, R6, 0x200, R7 ;  /* 0x00000200060d0824 */ /* 0x000fe200078e0207 */
[----:B------:R-:W-:-:S03]  /*0190*/  @!P0 LEA R7, R15, R2, 0x18 ;  /* 0x000000020f078211 */ /* 0x000fc600078ec0ff */
[----:B------:R-:W-:Y:S01]  /*01a0*/  @P0 IMAD R13, R0, 0x10, R13 ;  /* 0x00000010000d0824 */ /* 0x000fe200078e020d */
[----:B------:R-:W-:-:S05]  /*01b0*/  @!P0 LEA R17, R6, R7, 0x9 ;  /* 0x0000000706118211 */ /* 0x000fca00078e48ff */
[----:B------:R-:W-:Y:S01]  /*01c0*/  @!P0 IMAD R17, R0, 0x10, R17 ;  /* 0x0000001000118824 */ /* 0x000fe200078e0211 */
[----:B----4-:R-:W-:-:S07]  /*01d0*/  @P0 DADD R10, -RZ, -R10 ;  /* 0x00000000ff0a0229 */ /* 0x010fce000000090a */
[----:B------:R0:W-:Y:S04]  /*01e0*/  @P0 STS.128 [R13], R8 ;  /* 0x000000080d000388 */ /* 0x0001e80000000c00 */
[----:B------:R0:W-:Y:S01]  /*01f0*/  @!P0 STS.128 [R17], RZ ;  /* 0x000000ff11008388 */ /* 0x0001e20000000c00 */
[----:B------:R-:W-:Y:S05]  /*0200*/  @P1 EXIT ;  /* 0x000000000000194d */ /* 0x000fea0003800000 */
[----:B------:R-:W1:Y:S01]  /*0210*/  LDC.64 R22, c[0x0][0x390] ;  /* 0x0000e400ff167b82 */ /* 0x000e620000000a00 */
[----:B------:R-:W-:Y:S01]  /*0220*/  IADD3 R2, PT, PT, R2, 0x4000, RZ ;  /* 0x0000400002027810 */ /* 0x000fe20007ffe0ff */
[----:B------:R-:W-:Y:S01]  /*0230*/  IMAD R3, R3, 0x20, R0 ;  /* 0x0000002003037824 */ /* 0x000fe200078e0200 */
[----:B0-----:R-:W-:Y:S01]  /*0240*/  LOP3.LUT R17, RZ, R21, RZ, 0x33, !PT ;  /* 0x00000015ff117212 */ /* 0x001fe200078e33ff */
[----:B------:R-:W-:Y:S01]  /*0250*/  IMAD R7, R0, 0x200, R7 ;  /* 0x0000020000077824 */ /* 0x000fe200078e0207 */
[----:B------:R-:W-:Y:S01]  /*0260*/  LEA R9, R15, R2, 0x18 ;  /* 0x000000020f097211 */ /* 0x000fe200078ec0ff */
[----:B------:R-:W0:Y:S01]  /*0270*/  LDCU UR8, c[0x0][0x380] ;  /* 0x00007000ff0877ac */ /* 0x000e220008000800 */
[----:B------:R-:W-:Y:S01]  /*0280*/  IADD3 R17, PT, PT, R17, R4, RZ ;  /* 0x0000000411117210 */ /* 0x000fe20007ffe0ff */
[----:B------:R-:W-:Y:S01]  /*0290*/  IMAD R2, R6, 0x10, R7 ;  /* 0x0000001006027824 */ /* 0x000fe200078e0207 */
[----:B------:R-:W-:Y:S01]  /*02a0*/  LOP3.LUT R8, RZ, R0, RZ, 0x33, !PT ;  /* 0x00000000ff087212 */ /* 0x000fe200078e33ff */
[C---:B------:R-:W-:Y:S01]  /*02b0*/  IMAD R13, R0.reuse, 0x200, R9 ;  /* 0x00000200000d7824 */ /* 0x040fe200078e0209 */
[-C--:B------:R-:W-:Y:S01]  /*02c0*/  ISETP.GE.U32.AND P1, PT, R3, R4.reuse, PT ;  /* 0x000000040300720c */ /* 0x080fe20003f26070 */
[----:B------:R-:W-:Y:S01]  /*02d0*/  IMAD R11, R0, R4, R17 ;  /* 0x00000004000b7224 */ /* 0x000fe200078e0211 */
[----:B------:R-:W-:Y:S01]  /*02e0*/  LEA R7, R6, R9, 0x9 ;  /* 0x0000000906077211 */ /* 0x000fe200078e48ff */
[----:B------:R-:W-:Y:S01]  /*02f0*/  IMAD.IADD R8, R8, 0x1, R5 ;  /* 0x0000000108087824 */ /* 0x000fe200078e0205 */
[C---:B------:R-:W-:Y:S01]  /*0300*/  ISETP.EQ.AND P1, PT, R6.reuse, RZ, !P1 ;  /* 0x000000ff0600720c */ /* 0x040fe20004f22270 */
[----:B------:R-:W-:Y:S01]  /*0310*/  IMAD R4, R6, 0x10, R13 ;  /* 0x0000001006047824 */ /* 0x000fe200078e020d */
[----:B------:R-:W-:Y:S01]  /*0320*/  IADD3 R6, PT, PT, R0, 0x1, -R5 ;  /* 0x0000000100067810 */ /* 0x000fe20007ffe805 */
[----:B------:R-:W-:Y:S01]  /*0330*/  IMAD R5, R8, 0x10, R7 ;  /* 0x0000001008057824 */ /* 0x000fe200078e0207 */
[----:B------:R-:W-:Y:S01]  /*0340*/  MOV R19, UR6 ;  /* 0x0000000600137c02 */ /* 0x000fe20008000f00 */
[----:B------:R-:W2:Y:S01]  /*0350*/  LDCU UR9, c[0x0][0x388] ;  /* 0x00007100ff0977ac */ /* 0x000ea20008000800 */
[----:B-1----:R-:W-:Y:S01]  /*0360*/  IMAD.WIDE.U32 R22, R11, 0x10, R22 ;  /* 0x000000100b167825 */ /* 0x002fe200078e0016 */
[----:B0-2---:R-:W1:Y:S06]  /*0370*/  LDCU UR7, c[0x0][0x384] ;  /* 0x00007080ff0777ac */ /* 0x005e6c0008000800 */
.L_x_6:
[----:B-1----:R-:W-:-:S13]  /*0380*/  ISETP.GE.U32.AND P2, PT, R19, UR7, PT ;  /* 0x0000000713007c0c */ /* 0x002fda000bf46070 */
[----:B0-----:R-:W-:Y:S05]  /*0390*/  @!P2 BRA `(.L_x_0) ;  /* 0x000000000024a947 */ /* 0x001fea0003800000 */
[----:B------:R-:W-:Y:S05]  /*03a0*/  @!P0 BRA `(.L_x_1) ;  /* 0x00000000004c8947 */ /* 0x000fea0003800000 */
[----:B------:R-:W0:Y:S01]  /*03b0*/  LDC.64 R12, c[0x0][0x390] ;  /* 0x0000e400ff0c7b82 */ /* 0x000e220000000a00 */
[----:B------:R-:W-:-:S04]  /*03c0*/  IMAD.IADD R8, R6, 0x1, R19 ;  /* 0x0000000106087824 */ /* 0x000fc800078e0213 */
[----:B------:R-:W-:-:S04]  /*03d0*/  IMAD R9, R8, UR8, R17 ;  /* 0x0000000808097c24 */ /* 0x000fc8000f8e0211 */
[----:B0-----:R-:W-:-:S05]  /*03e0*/  IMAD.WIDE.U32 R12, R9, 0x10, R12 ;  /* 0x00000010090c7825 */ /* 0x001fca00078e000c */
[----:B------:R-:W2:Y:S02]  /*03f0*/  LDG.E.128.CONSTANT R8, desc[UR4][R12.64] ;  /* 0x000000040c087981 */ /* 0x000ea4000c1e9d00 */
[----:B--2---:R-:W-:-:S07]  /*0400*/  DADD R10, -RZ, -R10 ;  /* 0x00000000ff0a7229 */ /* 0x004fce000000090a */
[----:B------:R0:W-:Y:S01]  /*0410*/  STS.128 [R5], R8 ;  /* 0x0000000805007388 */ /* 0x0001e20000000c00 */
[----:B------:R-:W-:Y:S05]  /*0420*/  BRA `(.L_x_1) ;  /* 0x00000000002c7947 */ /* 0x000fea0003800000 */
.L_x_0:
[----:B------:R-:W-:-:S04]  /*0430*/  ISETP.GE.U32.AND P2, PT, R19, R0, PT ;  /* 0x000000001300720c */ /* 0x000fc80003f46070 */
[----:B------:R-:W-:-:S13]  /*0440*/  ISETP.GE.U32.OR P2, PT, R21, UR8, !P2 ;  /* 0x0000000815007c0c */ /* 0x000fda000d746470 */
[----:B------:R-:W-:Y:S05]  /*0450*/  @P2 BRA `(.L_x_2) ;  /* 0x0000000000182947 */ /* 0x000fea0003800000 */
[----:B------:R-:W2:Y:S01]  /*0460*/  LDG.E.128.CONSTANT R8, desc[UR4][R22.64] ;  /* 0x0000000416087981 */ /* 0x000ea2000c1e9d00 */
[----:B------:R-:W-:-:S05]  /*0470*/  IADD3 R12, PT, PT, -R0, R19, RZ ;  /* 0x00000013000c7210 */ /* 0x000fca0007ffe1ff */
[----:B------:R-:W-:Y:S01]  /*0480*/  IMAD R13, R12, 0x10, R7 ;  /* 0x000000100c0d7824 */ /* 0x000fe200078e0207 */
[----:B--2---:R-:W-:-:S07]  /*0490*/  DADD R10, -RZ, -R10 ;  /* 0x00000000ff0a7229 */ /* 0x004fce000000090a */
[----:B------:R1:W-:Y:S01]  /*04a0*/  STS.128 [R13], R8 ;  /* 0x000000080d007388 */ /* 0x0003e20000000c00 */
[----:B------:R-:W-:Y:S05]  /*04b0*/  BRA `(.L_x_1) ;  /* 0x0000000000087947 */ /* 0x000fea0003800000 */
.L_x_2:
[----:B------:R-:W-:-:S05]  /*04c0*/  LEA R8, R0, R7, 0x4 ;  /* 0x0000000700087211 */ /* 0x000fca00078e20ff */
[----:B------:R2:W-:Y:S02]  /*04d0*/  STS.128 [R8], RZ ;  /* 0x000000ff08007388 */ /* 0x0005e40000000c00 */
.L_x_1:
[----:B------:R-:W3:Y:S01]  /*04e0*/  LDC R16, c[0x0][0x380] ;  /* 0x0000e000ff107b82 */ /* 0x000ee20000000800 */
[----:B------:R-:W-:Y:S05]  /*04f0*/  WARPSYNC.ALL ;  /* 0x0000000000007948 */ /* 0x000fea0003800000 */
[----:B------:R-:W-:Y:S01]  /*0500*/  BSSY B0, `(.L_x_3) ;  /* 0x000002f000007945 */ /* 0x000fe20003800000 */
[----:B012---:R-:W-:Y:S02]  /*0510*/  CS2R R8, SRZ ;  /* 0x0000000000087805 */ /* 0x007fe4000001ff00 */
[----:B------:R-:W-:Y:S01]  /*0520*/  CS2R R10, SRZ ;  /* 0x00000000000a7805 */ /* 0x000fe2000001ff00 */
[----:B------:R-:W-:Y:S01]  /*0530*/  BAR.SYNC.DEFER_BLOCKING 0x0 ;  /* 0x0000000000007b1d */ /* 0x000fe20000010000 */
[----:B---3--:R-:W-:-:S13]  /*0540*/  ISETP.GE.U32.AND P2, PT, R3, R16, PT ;  /* 0x000000100300720c */ /* 0x008fda0003f46070 */
[----:B------:R-:W-:Y:S05]  /*0550*/  @P2 BRA `(.L_x_4) ;  /* 0x0000000000a42947 */ /* 0x000fea0003800000 */
[----:B------:R-:W-:Y:S01]  /*0560*/  LDS.128 R8, [R2] ;  /* 0x0000000002087984 */ /* 0x000fe20000000c00 */
[----:B------:R-:W-:-:S03]  /*0570*/  UMOV UR6, 0xffffffff ;  /* 0xffffffff00067882 */ /* 0x000fc60000000000 */
[----:B------:R-:W0:Y:S02]  /*0580*/  LDS.128 R12, [R4] ;  /* 0x00000000040c7984 */ /* 0x000e240000000c00 */
[C---:B0-----:R-:W-:Y:S02]  /*0590*/  DMUL R24, R10.reuse, R14 ;  /* 0x0000000e0a187228 */ /* 0x041fe40000000000 */
[----:B------:R-:W-:-:S06]  /*05a0*/  DMUL R10, R10, R12 ;  /* 0x0000000c0a0a7228 */ /* 0x000fcc0000000000 */
[C---:B------:R-:W-:Y:S02]  /*05b0*/  DFMA R12, R8.reuse, R12, -R24 ;  /* 0x0000000c080c722b */ /* 0x040fe40000000818 */
[----:B------:R-:W-:Y:S01]  /*05c0*/  DFMA R14, R8, R14, R10 ;  /* 0x0000000e080e722b */ /* 0x000fe2000000000a */
[----:B------:R-:W-:Y:S10]  /*05d0*/  BRA.DIV UR6, `(.L_x_5) ;  /* 0x0000000206ac7947 */ /* 0x000ff4000b800000 */
[----:B------:R-:W-:Y:S04]  /*05e0*/  SHFL.BFLY PT, R9, R13, 0x10, 0x1f ;  /* 0x0e001f000d097f89 */ /* 0x000fe800000e0000 */
[----:B------:R-:W0:Y:S04]  /*05f0*/  SHFL.BFLY PT, R8, R12, 0x10, 0x1f ;  /* 0x0e001f000c087f89 */ /* 0x000e2800000e0000 */
[----:B------:R-:W-:Y:S04]  /*0600*/  SHFL.BFLY PT, R29, R15, 0x10, 0x1f ;  /* 0x0e001f000f1d7f89 */ /* 0x000fe800000e0000 */
[----:B------:R-:W1:Y:S01]  /*0610*/  SHFL.BFLY PT, R28, R14, 0x10, 0x1f ;  /* 0x0e001f000e1c7f89 */ /* 0x000e6200000e0000 */
[----:B0-----:R-:W-:-:S07]  /*0620*/  DADD R8, R12, R8 ;  /* 0x000000000c087229 */ /* 0x001fce0000000008 */
[----:B------:R-:W-:Y:S01]  /*0630*/  SHFL.BFLY PT, R13, R9, 0x8, 0x1f ;  /* 0x0d001f00090d7f89 */ /* 0x000fe200000e0000 */
[----:B-1----:R-:W-:-:S03]  /*0640*/  DADD R28, R14, R28 ;  /* 0x000000000e1c7229 */ /* 0x002fc6000000001c */
[----:B------:R-:W0:Y:S04]  /*0650*/  SHFL.BFLY PT, R12, R8, 0x8, 0x1f ;  /* 0x0d001f00080c7f89 */ /* 0x000e2800000e0000 */
[----:B------:R-:W-:Y:S04]  /*0660*/  SHFL.BFLY PT, R11, R29, 0x8, 0x1f ;  /* 0x0d001f001d0b7f89 */ /* 0x000fe800000e0000 */
[----:B------:R-:W1:Y:S01]  /*0670*/  SHFL.BFLY PT, R10, R28, 0x8, 0x1f ;  /* 0x0d001f001c0a7f89 */ /* 0x000e6200000e0000 */
[----:B0-----:R-:W-:-:S07]  /*0680*/  DADD R12, R8, R12 ;  /* 0x00000000080c7229 */ /* 0x001fce000000000c */
[----:B------:R-:W0:Y:S01]  /*0690*/  SHFL.BFLY PT, R26, R13, 0x4, 0x1f ;  /* 0x0c801f000d1a7f89 */ /* 0x000e2200000e0000 */
[----:B-1----:R-:W-:-:S03]  /*06a0*/  DADD R10, R28, R10 ;  /* 0x000000001c0a7229 */ /* 0x002fc6000000000a */
[----:B------:R-:W1:Y:S04]  /*06b0*/  SHFL.BFLY PT, R8, R12, 0x4, 0x1f ;  /* 0x0c801f000c087f89 */ /* 0x000e6800000e0000 */
[----:B------:R-:W-:Y:S04]  /*06c0*/  SHFL.BFLY PT, R15, R11, 0x4, 0x1f ;  /* 0x0c801f000b0f7f89 */ /* 0x000fe800000e0000 */
[----:B------:R-:W2:Y:S01]  /*06d0*/  SHFL.BFLY PT, R14, R10, 0x4, 0x1f ;  /* 0x0c801f000a0e7f89 */ /* 0x000ea200000e0000 */
[----:B0-----:R-:W-:-:S06]  /*06e0*/  IMAD.MOV.U32 R9, RZ, RZ, R26 ;  /* 0x000000ffff097224 */ /* 0x001fcc00078e001a */
[----:B-1----:R-:W-:Y:S02]  /*06f0*/  DADD R8, R12, R8 ;  /* 0x000000000c087229 */ /* 0x002fe40000000008 */
[----:B--2---:R-:W-:-:S05]  /*0700*/  DADD R14, R10, R14 ;  /* 0x000000000a0e7229 */ /* 0x004fca000000000e */
        /* <DEDUP_REMOVED lines=8> */
[----:B------:R1:W2:Y:S04]  /*0790*/  SHFL.BFLY PT, R26, R11, 0x1, 0x1f ;  /* 0x0c201f000b1a7f89 */ /* 0x0002a800000e0000 */
[----:B------:R1:W3:Y:S02]  /*07a0*/  SHFL.BFLY PT, R24, R10, 0x1, 0x1f ;  /* 0x0c201f000a187f89 */ /* 0x0002e400000e0000 */
[----:B01----:R-:W-:-:S11]  /*07b0*/  DADD R8, R12, R28 ;  /* 0x000000000c087229 */ /* 0x003fd6000000001c */
.L_x_27:
[----:B--2---:R-:W-:Y:S01]  /*07c0*/  MOV R27, R26 ;  /* 0x0000001a001b7202 */ /* 0x004fe20000000f00 */
[----:B---3--:R-:W-:-:S06]  /*07d0*/  IMAD.MOV.U32 R26, RZ, RZ, R24 ;  /* 0x000000ffff1a7224 */ /* 0x008fcc00078e0018 */
[----:B------:R-:W-:-:S11]  /*07e0*/  DADD R10, R10, R26 ;  /* 0x000000000a0a7229 */ /* 0x000fd6000000001a */
.L_x_4:
[----:B------:R-:W-:Y:S05]  /*07f0*/  BSYNC B0 ;  /* 0x0000000000007941 */ /* 0x000fea0003800000 */
.L_x_3:
[----:B------:R-:W0:Y:S01]  /*0800*/  @P1 LDC.64 R12, c[0x0][0x3a0] ;  /* 0x0000e800ff0c1b82 */ /* 0x000e220000000a00 */
[----:B------:R-:W1:Y:S01]  /*0810*/  LDCU UR6, c[0x0][0x364] ;  /* 0x00006c80ff0677ac */ /* 0x000e620008000800 */
[C---:B------:R-:W-:Y:S01]  /*0820*/  @P1 IMAD R15, R19.reuse, R16, R3 ;  /* 0x00000010130f1224 */ /* 0x040fe200078e0203 */
[----:B-1----:R-:W-:-:S04]  /*0830*/  IADD3 R19, PT, PT, R19, UR6, RZ ;  /* 0x0000000613137c10 */ /* 0x002fc8000fffe0ff */
[----:B------:R-:W-:Y:S01]  /*0840*/  ISETP.GE.U32.AND P2, PT, R19, UR9, PT ;  /* 0x0000000913007c0c */ /* 0x000fe2000bf46070 */
[----:B0-----:R-:W-:-:S05]  /*0850*/  @P1 IMAD.WIDE.U32 R12, R15, 0x10, R12 ;  /* 0x000000100f0c1825 */ /* 0x001fca00078e000c */
[----:B------:R0:W-:Y:S07]  /*0860*/  @P1 STG.E.128 desc[UR4][R12.64], R8 ;  /* 0x000000080c001986 */ /* 0x0001ee000c101d04 */
[----:B------:R-:W-:Y:S05]  /*0870*/  @!P2 BRA `(.L_x_6) ;  /* 0xfffffff800c0a947 */ /* 0x000fea000383ffff */
[----:B------:R-:W-:Y:S05]  /*0880*/  EXIT ;  /* 0x000000000000794d */ /* 0x000fea0003800000 */
.L_x_5:
[----:B------:R-:W-:Y:S01]  /*0890*/  IMAD.MOV.U32 R27, RZ, RZ, R13 ;  /* 0x000000ffff1b7224 */ /* 0x000fe200078e000d */
[----:B------:R-:W-:Y:S01]  /*08a0*/  MOV R20, 0x10 ;  /* 0x0000001000147802 */ /* 0x000fe20000000f00 */
[----:B------:R-:W-:Y:S01]  /*08b0*/  IMAD.MOV.U32 R25, RZ, RZ, 0x1f ;  /* 0x0000001fff197424 */ /* 0x000fe200078e00ff */
[----:B------:R-:W-:-:S07]  /*08c0*/  MOV R18, 0xffffffff ;  /* 0xffffffff00127802 */ /* 0x000fce0000000f00 */
[----:B------:R-:W-:Y:S05]  /*08d0*/  WARPSYNC.COLLECTIVE R18, `(.L_x_7) ;  /* 0x0000000012087348 */ /* 0x000fea0003c00000 */
[----:B------:R0:W1:Y:S02]  /*08e0*/  SHFL.BFLY P2, R24, R27, R20, R25 ;  /* 0x0c0000141b187389 */ /* 0x0000640000040019 */
[----:B01----:R-:W-:Y:S05]  /*08f0*/  ENDCOLLECTIVE ;  /* 0x000000000000791b */ /* 0x003fea0003800000 */
.L_x_7:
[----:B------:R-:W-:Y:S01]  /*0900*/  MOV R27, R12 ;  /* 0x0000000c001b7202 */ /* 0x000fe20000000f00 */
[----:B------:R-:W-:-:S07]  /*0910*/  IMAD.MOV.U32 R9, RZ, RZ, R24 ;  /* 0x000000ffff097224 */ /* 0x000fce00078e0018 */
[----:B------:R-:W-:Y:S05]  /*0920*/  WARPSYNC.COLLECTIVE R18, `(.L_x_8) ;  /* 0x0000000012087348 */ /* 0x000fea0003c00000 */
[----:B------:R0:W1:Y:S02]  /*0930*/  SHFL.BFLY P2, R24, R27, R20, R25 ;  /* 0x0c0000141b187389 */ /* 0x0000640000040019 */
[----:B01----:R-:W-:Y:S05]  /*0940*/  ENDCOLLECTIVE ;  /* 0x000000000000791b */ /* 0x003fea0003800000 */
.L_x_8:
[----:B------:R-:W-:Y:S02]  /*0950*/  IMAD.MOV.U32 R20, RZ, RZ, 0x8 ;  /* 0x00000008ff147424 */ /* 0x000fe400078e00ff */
[----:B------:R-:W-:-:S06]  /*0960*/  IMAD.MOV.U32 R8, RZ, RZ, R24 ;  /* 0x000000ffff087224 */ /* 0x000fcc00078e0018 */
[----:B------:R-:W-:-:S10]  /*0970*/  DADD R8, R12, R8 ;  /* 0x000000000c087229 */ /* 0x000fd40000000008 */
[----:B------:R-:W-:-:S07]  /*0980*/  MOV R27, R9 ;  /* 0x00000009001b7202 */ /* 0x000fce0000000f00 */
[----:B------:R-:W-:Y:S05]  /*0990*/  WARPSYNC.COLLECTIVE R18, `(.L_x_9) ;  /* 0x0000000012087348 */ /* 0x000fea0003c00000 */
[----:B------:R0:W1:Y:S02]  /*09a0*/  SHFL.BFLY P2, R24, R27, R20, R25 ;  /* 0x0c0000141b187389 */ /* 0x0000640000040019 */
[----:B01----:R-:W-:Y:S05]  /*09b0*/  ENDCOLLECTIVE ;  /* 0x000000000000791b */ /* 0x003fea0003800000 */
.L_x_9:
[----:B------:R-:W-:Y:S01]  /*09c0*/  IMAD.MOV.U32 R27, RZ, RZ, R8 ;  /* 0x000000ffff1b7224 */ /* 0x000fe200078e0008 */
[----:B------:R-:W-:-:S07]  /*09d0*/  MOV R13, R24 ;  /* 0x00000018000d7202 */ /* 0x000fce0000000f00 */
[----:B------:R-:W-:Y:S05]  /*09e0*/  WARPSYNC.COLLECTIVE R18, `(.L_x_10) ;  /* 0x0000000012087348 */ /* 0x000fea0003c00000 */
[----:B------:R0:W1:Y:S02]  /*09f0*/  SHFL.BFLY P2, R24, R27, R20, R25 ;  /* 0x0c0000141b187389 */ /* 0x0000640000040019 */
[----:B01----:R-:W-:Y:S05]  /*0a00*/  ENDCOLLECTIVE ;  /* 0x000000000000791b */ /* 0x003fea0003800000 */
.L_x_10:
[----:B------:R-:W-:Y:S02]  /*0a10*/  MOV R20, 0x4 ;  /* 0x0000000400147802 */ /* 0x000fe40000000f00 */
[----:B------:R-:W-:-:S06]  /*0a20*/  MOV R12, R24 ;  /* 0x00000018000c7202 */ /* 0x000fcc0000000f00 */
[----:B------:R-:W-:-:S10]  /*0a30*/  DADD R12, R8, R12 ;  /* 0x00000000080c7229 */ /* 0x000fd4000000000c */
[----:B------:R-:W-:-:S07]  /*0a40*/  IMAD.MOV.U32 R27, RZ, RZ, R13 ;  /* 0x000000ffff1b7224 */ /* 0x000fce00078e000d */
[----:B------:R-:W-:Y:S05]  /*0a50*/  WARPSYNC.COLLECTIVE R18, `(.L_x_11) ;  /* 0x0000000012087348 */ /* 0x000fea0003c00000 */
[----:B------:R0:W1:Y:S02]  /*0a60*/  SHFL.BFLY P2, R24, R27, R20, R25 ;  /* 0x0c0000141b187389 */ /* 0x0000640000040019 */
[----:B01----:R-:W-:Y:S05]  /*0a70*/  ENDCOLLECTIVE ;  /* 0x000000000000791b */ /* 0x003fea0003800000 */
.L_x_11:
[----:B------:R-:W-:Y:S01]  /*0a80*/  MOV R27, R12 ;  /* 0x0000000c001b7202 */ /* 0x000fe20000000f00 */
[----:B------:R-:W-:-:S07]  /*0a90*/  IMAD.MOV.U32 R26, RZ, RZ, R24 ;  /* 0x000000ffff1a7224 */ /* 0x000fce00078e0018 */
[----:B------:R-:W-:Y:S05]  /*0aa0*/  WARPSYNC.COLLECTIVE R18, `(.L_x_12) ;  /* 0x0000000012087348 */ /* 0x000fea0003c00000 */
[----:B------:R0:W1:Y:S02]  /*0ab0*/  SHFL.BFLY P2, R24, R27, R20, R25 ;  /* 0x0c0000141b187389 */ /* 0x0000640000040019 */
[----:B01----:R-:W-:Y:S05]  /*0ac0*/  ENDCOLLECTIVE ;  /* 0x000000000000791b */ /* 0x003fea0003800000 */
.L_x_12:
[----:B------:R-:W-:Y:S02]  /*0ad0*/  MOV R9, R26 ;  /* 0x0000001a00097202 */ /* 0x000fe40000000f00 */
[----:B------:R-:W-:Y:S01]  /*0ae0*/  MOV R20, 0x2 ;  /* 0x0000000200147802 */ /* 0x000fe20000000f00 */
[----:B------:R-:W-:-:S06]  /*0af0*/  IMAD.MOV.U32 R8, RZ, RZ, R24 ;  /* 0x000000ffff087224 */ /* 0x000fcc00078e0018 */
[----:B------:R-:W-:-:S10]  /*0b00*/  DADD R8, R12, R8 ;  /* 0x000000000c087229 */ /* 0x000fd40000000008 */
[----:B------:R-:W-:-:S07]  /*0b10*/  IMAD.MOV.U32 R27, RZ, RZ, R9 ;  /* 0x000000ffff1b7224 */ /* 0x000fce00078e0009 */
[----:B------:R-:W-:Y:S05]  /*0b20*/  WARPSYNC.COLLECTIVE R18, `(.L_x_13) ;  /* 0x0000000012087348 */ /* 0x000fea0003c00000 */
[----:B------:R0:W1:Y:S02]  /*0b30*/  SHFL.BFLY P2, R24, R27, R20, R25 ;  /* 0x0c0000141b187389 */ /* 0x0000640000040019 */
[----:B01----:R-:W-:Y:S05]  /*0b40*/  ENDCOLLECTIVE ;  /* 0x000000000000791b */ /* 0x003fea0003800000 */
.L_x_13:
[----:B------:R-:W-:Y:S01]  /*0b50*/  MOV R27, R8 ;  /* 0x00000008001b7202 */ /* 0x000fe20000000f00 */
[----:B------:R-:W-:-:S07]  /*0b60*/  IMAD.MOV.U32 R29, RZ, RZ, R24 ;  /* 0x000000ffff1d7224 */ /* 0x000fce00078e0018 */
[----:B------:R-:W-:Y:S05]  /*0b70*/  WARPSYNC.COLLECTIVE R18, `(.L_x_14) ;  /* 0x0000000012087348 */ /* 0x000fea0003c00000 */
[----:B------:R0:W1:Y:S02]  /*0b80*/  SHFL.BFLY P2, R24, R27, R20, R25 ;  /* 0x0c0000141b187389 */ /* 0x0000640000040019 */
[----:B01----:R-:W-:Y:S05]  /*0b90*/  ENDCOLLECTIVE ;  /* 0x000000000000791b */ /* 0x003fea0003800000 */
.L_x_14:
[----:B------:R-:W-:Y:S02]  /*0ba0*/  IMAD.MOV.U32 R20, RZ, RZ, 0x1 ;  /* 0x00000001ff147424 */ /* 0x000fe400078e00ff */
[----:B------:R-:W-:-:S06]  /*0bb0*/  IMAD.MOV.U32 R28, RZ, RZ, R24 ;  /* 0x000000ffff1c7224 */ /* 0x000fcc00078e0018 */
[----:B------:R-:W-:-:S10]  /*0bc0*/  DADD R12, R8, R28 ;  /* 0x00000000080c7229 */ /* 0x000fd4000000001c */
[----:B------:R-:W-:-:S07]  /*0bd0*/  MOV R27, R13 ;  /* 0x0000000d001b7202 */ /* 0x000fce0000000f00 */
[----:B------:R-:W-:Y:S05]  /*0be0*/  WARPSYNC.COLLECTIVE R18, `(.L_x_15) ;  /* 0x0000000012087348 */ /* 0x000fea0003c00000 */
[----:B------:R0:W1:Y:S02]  /*0bf0*/  SHFL.BFLY P2, R24, R27, R20, R25 ;  /* 0x0c0000141b187389 */ /* 0x0000640000040019 */
[----:B01----:R-:W-:Y:S05]  /*0c00*/  ENDCOLLECTIVE ;  /* 0x000000000000791b */ /* 0x003fea0003800000 */
.L_x_15:
[----:B------:R-:W-:Y:S01]  /*0c10*/  IMAD.MOV.U32 R27, RZ, RZ, R12 ;  /* 0x000000ffff1b7224 */ /* 0x000fe200078e000c */
[----:B------:R-:W-:-:S07]  /*0c20*/  MOV R29, R24 ;  /* 0x00000018001d7202 */ /* 0x000fce0000000f00 */
[----:B------:R-:W-:Y:S05]  /*0c30*/  WARPSYNC.COLLECTIVE R18, `(.L_x_16) ;  /* 0x0000000012087348 */ /* 0x000fea0003c00000 */
[----:B------:R0:W1:Y:S02]  /*0c40*/  SHFL.BFLY P2, R24, R27, R20, R25 ;  /* 0x0c0000141b187389 */ /* 0x0000640000040019 */
[----:B01----:R-:W-:Y:S05]  /*0c50*/  ENDCOLLECTIVE ;  /* 0x000000000000791b */ /* 0x003fea0003800000 */
.L_x_16:
[----:B------:R-:W-:Y:S01]  /*0c60*/  IMAD.MOV.U32 R27, RZ, RZ, R15 ;  /* 0x000000ffff1b7224 */ /* 0x000fe200078e000f */
[----:B------:R-:W-:Y:S02]  /*0c70*/  MOV R20, 0x10 ;  /* 0x0000001000147802 */ /* 0x000fe40000000f00 */
[----:B------:R-:W-:-:S07]  /*0c80*/  MOV R28, R24 ;  /* 0x00000018001c7202 */ /* 0x000fce0000000f00 */
[----:B------:R-:W-:Y:S05]  /*0c90*/  WARPSYNC.COLLECTIVE R18, `(.L_x_17) ;  /* 0x0000000012087348 */ /* 0x000fea0003c00000 */
[----:B------:R0:W1:Y:S02]  /*0ca0*/  SHFL.BFLY P2, R24, R27, R20, R25 ;  /* 0x0c0000141b187389 */ /* 0x0000640000040019 */
[----:B01----:R-:W-:Y:S05]  /*0cb0*/  ENDCOLLECTIVE ;  /* 0x000000000000791b */ /* 0x003fea0003800000 */
.L_x_17:
[----:B------:R-:W-:Y:S01]  /*0cc0*/  DADD R8, R12, R28 ;  /* 0x000000000c087229 */ /* 0x000fe2000000001c */
[----:B------:R-:W-:Y:S01]  /*0cd0*/  MOV R27, R14 ;  /* 0x0000000e001b7202 */ /* 0x000fe20000000f00 */
[----:B------:R-:W-:-:S09]  /*0ce0*/  IMAD.MOV.U32 R29, RZ, RZ, R24 ;  /* 0x000000ffff1d7224 */ /* 0x000fd200078e0018 */
[----:B------:R-:W-:Y:S05]  /*0cf0*/  WARPSYNC.COLLECTIVE R18, `(.L_x_18) ;  /* 0x0000000012087348 */ /* 0x000fea0003c00000 */
[----:B------:R0:W1:Y:S02]  /*0d00*/  SHFL.BFLY P2, R24, R27, R20, R25 ;  /* 0x0c0000141b187389 */ /* 0x0000640000040019 */
[----:B01----:R-:W-:Y:S05]  /*0d10*/  ENDCOLLECTIVE ;  /* 0x000000000000791b */ /* 0x003fea0003800000 */
.L_x_18:
[----:B------:R-:W-:Y:S02]  /*0d20*/  IMAD.MOV.U32 R20, RZ, RZ, 0x8 ;  /* 0x00000008ff147424 */ /* 0x000fe400078e00ff */
[----:B------:R-:W-:-:S06]  /*0d30*/  IMAD.MOV.U32 R28, RZ, RZ, R24 ;  /* 0x000000ffff1c7224 */ /* 0x000fcc00078e0018 */
[----:B------:R-:W-:-:S10]  /*0d40*/  DADD R28, R14, R28 ;  /* 0x000000000e1c7229 */ /* 0x000fd4000000001c */
[----:B------:R-:W-:-:S07]  /*0d50*/  MOV R27, R29 ;  /* 0x0000001d001b7202 */ /* 0x000fce0000000f00 */
[----:B------:R-:W-:Y:S05]  /*0d60*/  WARPSYNC.COLLECTIVE R18, `(.L_x_19) ;  /* 0x0000000012087348 */ /* 0x000fea0003c00000 */
[----:B------:R0:W1:Y:S02]  /*0d70*/  SHFL.BFLY P2, R24, R27, R20, R25 ;  /* 0x0c0000141b187389 */ /* 0x0000640000040019 */
[----:B01----:R-:W-:Y:S05]  /*0d80*/  ENDCOLLECTIVE ;  /* 0x000000000000791b */ /* 0x003fea0003800000 */
.L_x_19:
[----:B------:R-:W-:Y:S01]  /*0d90*/  IMAD.MOV.U32 R27, RZ, RZ, R28 ;  /* 0x000000ffff1b7224 */ /* 0x000fe200078e001c */
[----:B------:R-:W-:-:S07]  /*0da0*/  MOV R11, R24 ;  /* 0x00000018000b7202 */ /* 0x000fce0000000f00 */
[----:B------:R-:W-:Y:S05]  /*0db0*/  WARPSYNC.COLLECTIVE R18, `(.L_x_20) ;  /* 0x0000000012087348 */ /* 0x000fea0003c00000 */
[----:B------:R0:W1:Y:S02]  /*0dc0*/  SHFL.BFLY P2, R24, R27, R20, R25 ;  /* 0x0c0000141b187389 */ /* 0x0000640000040019 */
[----:B01----:R-:W-:Y:S05]  /*0dd0*/  ENDCOLLECTIVE ;  /* 0x000000000000791b */ /* 0x003fea0003800000 */
.L_x_20:
[----:B------:R-:W-:Y:S02]  /*0de0*/  MOV R20, 0x4 ;  /* 0x0000000400147802 */ /* 0x000fe40000000f00 */
[----:B------:R-:W-:-:S06]  /*0df0*/  MOV R10, R24 ;  /* 0x00000018000a7202 */ /* 0x000fcc0000000f00 */
[----:B------:R-:W-:-:S10]  /*0e00*/  DADD R10, R28, R10 ;  /* 0x000000001c0a7229 */ /* 0x000fd4000000000a */
[----:B------:R-:W-:-:S07]  /*0e10*/  IMAD.MOV.U32 R27, RZ, RZ, R11 ;  /* 0x000000ffff1b7224 */ /* 0x000fce00078e000b */
[----:B------:R-:W-:Y:S05]  /*0e20*/  WARPSYNC.COLLECTIVE R18, `(.L_x_21) ;  /* 0x0000000012087348 */ /* 0x000fea0003c00000 */
[----:B------:R0:W1:Y:S02]  /*0e30*/  SHFL.BFLY P2, R24, R27, R20, R25 ;  /* 0x0c0000141b187389 */ /* 0x0000640000040019 */
[----:B01----:R-:W-:Y:S05]  /*0e40*/  ENDCOLLECTIVE ;  /* 0x000000000000791b */ /* 0x003fea0003800000 */
.L_x_21:
[----:B------:R-:W-:Y:S01]  /*0e50*/  MOV R27, R10 ;  /* 0x0000000a001b7202 */ /* 0x000fe20000000f00 */
[----:B------:R-:W-:-:S07]  /*0e60*/  IMAD.MOV.U32 R15, RZ, RZ, R24 ;  /* 0x000000ffff0f7224 */ /* 0x000fce00078e0018 */
[----:B------:R-:W-:Y:S05]  /*0e70*/  WARPSYNC.COLLECTIVE R18, `(.L_x_22) ;  /* 0x0000000012087348 */ /* 0x000fea0003c00000 */
[----:B------:R0:W1:Y:S02]  /*0e80*/  SHFL.BFLY P2, R24, R27, R20, R25 ;  /* 0x0c0000141b187389 */ /* 0x0000640000040019 */
[----:B01----:R-:W-:Y:S05]  /*0e90*/  ENDCOLLECTIVE ;  /* 0x000000000000791b */ /* 0x003fea0003800000 */
.L_x_22:
[----:B------:R-:W-:Y:S02]  /*0ea0*/  IMAD.MOV.U32 R20, RZ, RZ, 0x2 ;  /* 0x00000002ff147424 */ /* 0x000fe400078e00ff */
[----:B------:R-:W-:-:S06]  /*0eb0*/  IMAD.MOV.U32 R14, RZ, RZ, R24 ;  /* 0x000000ffff0e7224 */ /* 0x000fcc00078e0018 */
[----:B------:R-:W-:-:S10]  /*0ec0*/  DADD R14, R10, R14 ;  /* 0x000000000a0e7229 */ /* 0x000fd4000000000e */
[----:B------:R-:W-:-:S07]  /*0ed0*/  MOV R27, R15 ;  /* 0x0000000f001b7202 */ /* 0x000fce0000000f00 */
[----:B------:R-:W-:Y:S05]  /*0ee0*/  WARPSYNC.COLLECTIVE R18, `(.L_x_23) ;  /* 0x0000000012087348 */ /* 0x000fea0003c00000 */
[----:B------:R0:W1:Y:S02]  /*0ef0*/  SHFL.BFLY P2, R24, R27, R20, R25 ;  /* 0x0c0000141b187389 */ /* 0x0000640000040019 */
[----:B01----:R-:W-:Y:S05]  /*0f00*/  ENDCOLLECTIVE ;  /* 0x000000000000791b */ /* 0x003fea0003800000 */
.L_x_23:
[----:B------:R-:W-:Y:S01]  /*0f10*/  IMAD.MOV.U32 R27, RZ, RZ, R14 ;  /* 0x000000ffff1b7224 */ /* 0x000fe200078e000e */
[----:B------:R-:W-:-:S07]  /*0f20*/  MOV R11, R24 ;  /* 0x00000018000b7202 */ /* 0x000fce0000000f00 */
[----:B------:R-:W-:Y:S05]  /*0f30*/  WARPSYNC.COLLECTIVE R18, `(.L_x_24) ;  /* 0x0000000012087348 */ /* 0x000fea0003c00000 */
[----:B------:R0:W1:Y:S02]  /*0f40*/  SHFL.BFLY P2, R24, R27, R20, R25 ;  /* 0x0c0000141b187389 */ /* 0x0000640000040019 */
[----:B01----:R-:W-:Y:S05]  /*0f50*/  ENDCOLLECTIVE ;  /* 0x000000000000791b */ /* 0x003fea0003800000 */
.L_x_24:
[----:B------:R-:W-:Y:S02]  /*0f60*/  MOV R20, 0x1 ;  /* 0x0000000100147802 */ /* 0x000fe40000000f00 */
[----:B------:R-:W-:-:S06]  /*0f70*/  MOV R10, R24 ;  /* 0x00000018000a7202 */ /* 0x000fcc0000000f00 */
[----:B------:R-:W-:-:S10]  /*0f80*/  DADD R10, R14, R10 ;  /* 0x000000000e0a7229 */ /* 0x000fd4000000000a */
[----:B------:R-:W-:-:S07]  /*0f90*/  IMAD.MOV.U32 R27, RZ, RZ, R11 ;  /* 0x000000ffff1b7224 */ /* 0x000fce00078e000b */
[----:B------:R-:W-:Y:S05]  /*0fa0*/  WARPSYNC.COLLECTIVE R18, `(.L_x_25) ;  /* 0x0000000012087348 */ /* 0x000fea0003c00000 */
[----:B------:R0:W1:Y:S02]  /*0fb0*/  SHFL.BFLY P2, R24, R27, R20, R25 ;  /* 0x0c0000141b187389 */ /* 0x0000640000040019 */
[----:B01----:R-:W-:Y:S05]  /*0fc0*/  ENDCOLLECTIVE ;  /* 0x000000000000791b */ /* 0x003fea0003800000 */
.L_x_25:
[----:B------:R-:W-:Y:S01]  /*0fd0*/  MOV R27, R10 ;  /* 0x0000000a001b7202 */ /* 0x000fe20000000f00 */
[----:B------:R-:W-:-:S07]  /*0fe0*/  IMAD.MOV.U32 R26, RZ, RZ, R24 ;  /* 0x000000ffff1a7224 */ /* 0x000fce00078e0018 */
[----:B------:R-:W-:Y:S05]  /*0ff0*/  WARPSYNC.COLLECTIVE R18, `(.L_x_26) ;  /* 0x0000000012087348 */ /* 0x000fea0003c00000 */
[----:B------:R0:W1:Y:S02]  /*1000*/  SHFL.BFLY P2, R24, R27, R20, R25 ;  /* 0x0c0000141b187389 */ /* 0x0000640000040019 */
[----:B01----:R-:W-:Y:S05]  /*1010*/  ENDCOLLECTIVE ;  /* 0x000000000000791b */ /* 0x003fea0003800000 */
.L_x_26:
[----:B------:R-:W-:Y:S05]  /*1020*/  BRA `(.L_x_27) ;  /* 0xfffffff400e47947 */ /* 0x000fea000383ffff */
.L_x_28:
[----:B------:R-:W-:-:S00]  /*1030*/  BRA `(.L_x_28) ;  /* 0xfffffffc00fc7947 */ /* 0x000fc0000383ffff */
[----:B------:R-:W-:-:S00]  /*1040*/  NOP ;  /* 0x0000000000007918 */ /* 0x000fc00000000000 */
        /* <DEDUP_REMOVED lines=11> */
.L_x_336:


//--------------------- .text._cupy_channelizer_32x32_float64_complex128 --------------------------
	.section	.text._cupy_channelizer_32x32_float64_complex128,"ax",@progbits
	.align	128
        .global         _cupy_channelizer_32x32_float64_complex128
        .type           _cupy_channelizer_32x32_float64_complex128,@function
        .size           _cupy_channelizer_32x32_float64_complex128,(.L_x_337 - _cupy_channelizer_32x32_float64_complex128)
        .other          _cupy_channelizer_32x32_float64_complex128,@"STO_CUDA_ENTRY STV_DEFAULT"
_cupy_channelizer_32x32_float64_complex128:
.text._cupy_channelizer_32x32_float64_complex128:
        /* <DEDUP_REMOVED lines=16> */
[----:B0-----:R-:W4:Y:S01]  /*0100*/  @P0 LDG.E.64.CONSTANT R6, desc[UR4][R6.64] ;  /* 0x0000000406060981 */ /* 0x001f22000c1e9b00 */
        /* <DEDUP_REMOVED lines=12> */
[----:B----4-:R0:W-:Y:S04]  /*01d0*/  @P0 STS.64 [R9], R6 ;  /* 0x0000000609000388 */ /* 0x0101e80000000a00 */
[----:B------:R0:W-:Y:S01]  /*01e0*/  @!P0 STS.64 [R13], RZ ;  /* 0x000000ff0d008388 */ /* 0x0001e20000000a00 */
[----:B------:R-:W-:Y:S05]  /*01f0*/  @P1 EXIT ;  /* 0x000000000000194d */ /* 0x000fea0003800000 */
[----:B------:R-:W1:Y:S01]  /*0200*/  LDC.64 R14, c[0x0][0x390] ;  /* 0x0000e400ff0e7b82 */ /* 0x000e620000000a00 */
[----:B------:R-:W-:Y:S01]  /*0210*/  IADD3 R0, PT, PT, R0, 0x2000, RZ ;  /* 0x0000200000007810 */ /* 0x000fe20007ffe0ff */
[----:B------:R-:W-:Y:S01]  /*0220*/  IMAD R23, R23, 0x20, R22 ;  /* 0x0000002017177824 */ /* 0x000fe200078e0216 */
[----:B0-----:R-:W-:Y:S01]  /*0230*/  LOP3.LUT R13, RZ, R25, RZ, 0x33, !PT ;  /* 0x00000019ff0d7212 */ /* 0x001fe200078e33ff */
[C---:B------:R-:W-:Y:S01]  /*0240*/  IMAD R6, R22.reuse, 0x100, R4 ;  /* 0x0000010016067824 */ /* 0x040fe200078e0204 */
[----:B------:R-:W-:Y:S01]  /*0250*/  LEA R0, R11, R0, 0x18 ;  /* 0x000000000b007211 */ /* 0x000fe200078ec0ff */
[----:B------:R-:W0:Y:S01]  /*0260*/  LDCU UR7, c[0x0][0x364] ;  /* 0x00006c80ff0777ac */ /* 0x000e220008000800 */
[----:B------:R-:W-:Y:S01]  /*0270*/  IADD3 R13, PT, PT, R13, R2, RZ ;  /* 0x000000020d0d7210 */ /* 0x000fe20007ffe0ff */
[----:B------:R-:W2:Y:S01]  /*0280*/  LDC R12, c[0x0][0x380] ;  /* 0x0000e000ff0c7b82 */ /* 0x000ea20000000800 */
[----:B------:R-:W-:Y:S01]  /*0290*/  LOP3.LUT R4, RZ, R22, RZ, 0x33, !PT ;  /* 0x00000016ff047212 */ /* 0x000fe200078e33ff */
[----:B------:R-:W-:Y:S01]  /*02a0*/  IMAD R7, R5, 0x8, R6 ;  /* 0x0000000805077824 */ /* 0x000fe200078e0206 */
[----:B------:R-:W-:Y:S01]  /*02b0*/  ISETP.GE.U32.AND P1, PT, R23, R2, PT ;  /* 0x000000021700720c */ /* 0x000fe20003f26070 */
[C---:B------:R-:W-:Y:S01]  /*02c0*/  IMAD R8, R22.reuse, 0x100, R0 ;  /* 0x0000010016087824 */ /* 0x040fe200078e0200 */
[C---:B------:R-:W-:Y:S01]  /*02d0*/  LEA R6, R5.reuse, R0, 0x8 ;  /* 0x0000000005067211 */ /* 0x040fe200078e40ff */
[----:B------:R-:W-:Y:S01]  /*02e0*/  IMAD R11, R22, R2, R13 ;  /* 0x00000002160b7224 */ /* 0x000fe200078e020d */
[C---:B------:R-:W-:Y:S01]  /*02f0*/  ISETP.EQ.AND P1, PT, R5.reuse, RZ, !P1 ;  /* 0x000000ff0500720c */ /* 0x040fe20004f22270 */
[----:B------:R-:W3:Y:S01]  /*0300*/  LDC.64 R16, c[0x0][0x390] ;  /* 0x0000e400ff107b82 */ /* 0x000ee20000000a00 */
[--C-:B------:R-:W-:Y:S01]  /*0310*/  IMAD.IADD R9, R4, 0x1, R3.reuse ;  /* 0x0000000104097824 */ /* 0x100fe200078e0203 */
[C---:B------:R-:W-:Y:S01]  /*0320*/  IADD3 R4, PT, PT, R22.reuse, 0x1, -R3 ;  /* 0x0000000116047810 */ /* 0x040fe20007ffe803 */
[----:B------:R-:W-:Y:S01]  /*0330*/  IMAD R5, R5, 0x8, R8 ;  /* 0x0000000805057824 */ /* 0x000fe200078e0208 */
[----:B------:R-:W-:Y:S01]  /*0340*/  MOV R3, UR6 ;  /* 0x0000000600037c02 */ /* 0x000fe20008000f00 */
[--C-:B------:R-:W-:Y:S01]  /*0350*/  IMAD R2, R9, 0x8, R6.reuse ;  /* 0x0000000809027824 */ /* 0x100fe200078e0206 */
[----:B------:R-:W4:Y:S01]  /*0360*/  LDCU UR9, c[0x0][0x380] ;  /* 0x00007000ff0977ac */ /* 0x000f220008000800 */
[----:B------:R-:W-:-:S02]  /*0370*/  IMAD R0, R22, 0x8, R6 ;  /* 0x0000000816007824 */ /* 0x000fc400078e0206 */
[----:B-1----:R-:W-:Y:S01]  /*0380*/  IMAD.WIDE.U32 R14, R11, 0x8, R14 ;  /* 0x000000080b0e7825 */ /* 0x002fe200078e000e */
[----:B------:R-:W1:Y:S01]  /*0390*/  LDCU UR10, c[0x0][0x388] ;  /* 0x00007100ff0a77ac */ /* 0x000e620008000800 */
[----:B----4-:R-:W0:Y:S05]  /*03a0*/  LDCU UR8, c[0x0][0x384] ;  /* 0x00007080ff0877ac */ /* 0x010e2a0008000800 */
.L_x_35:
[----:B0-----:R-:W-:-:S13]  /*03b0*/  ISETP.GE.U32.AND P2, PT, R3, UR8, PT ;  /* 0x0000000803007c0c */ /* 0x001fda000bf46070 */
[----:B----4-:R-:W-:Y:S05]  /*03c0*/  @!P2 BRA `(.L_x_29) ;  /* 0x00000000001ca947 */ /* 0x010fea0003800000 */
[----:B------:R-:W-:Y:S05]  /*03d0*/  @!P0 BRA `(.L_x_30) ;  /* 0x00000000003c8947 */ /* 0x000fea0003800000 */
[----:B------:R-:W-:-:S05]  /*03e0*/  IADD3 R8, PT, PT, R4, R3, RZ ;  /* 0x0000000304087210 */ /* 0x000fca0007ffe0ff */
[----:B------:R-:W-:-:S04]  /*03f0*/  IMAD R9, R8, UR9, R13 ;  /* 0x0000000908097c24 */ /* 0x000fc8000f8e020d */
[----:B---3--:R-:W-:-:S06]  /*0400*/  IMAD.WIDE.U32 R8, R9, 0x8, R16 ;  /* 0x0000000809087825 */ /* 0x008fcc00078e0010 */
[----:B------:R-:W3:Y:S04]  /*0410*/  LDG.E.64.CONSTANT R8, desc[UR4][R8.64] ;  /* 0x0000000408087981 */ /* 0x000ee8000c1e9b00 */
[----:B---3--:R0:W-:Y:S01]  /*0420*/  STS.64 [R2], R8 ;  /* 0x0000000802007388 */ /* 0x0081e20000000a00 */
[----:B------:R-:W-:Y:S05]  /*0430*/  BRA `(.L_x_30) ;  /* 0x0000000000247947 */ /* 0x000fea0003800000 */
.L_x_29:
[----:B------:R-:W-:-:S04]  /*0440*/  ISETP.GE.U32.AND P2, PT, R3, R22, PT ;  /* 0x000000160300720c */ /* 0x000fc80003f46070 */
[----:B------:R-:W-:-:S13]  /*0450*/  ISETP.GE.U32.OR P2, PT, R25, UR9, !P2 ;  /* 0x0000000919007c0c */ /* 0x000fda000d746470 */
[----:B------:R-:W-:Y:S05]  /*0460*/  @P2 BRA `(.L_x_31) ;  /* 0x0000000000142947 */ /* 0x000fea0003800000 */
[----:B------:R-:W4:Y:S01]  /*0470*/  LDG.E.64.CONSTANT R8, desc[UR4][R14.64] ;  /* 0x000000040e087981 */ /* 0x000f22000c1e9b00 */
[----:B------:R-:W-:-:S05]  /*0480*/  IMAD.IADD R11, R3, 0x1, -R22 ;  /* 0x00000001030b7824 */ /* 0x000fca00078e0a16 */
[----:B------:R-:W-:-:S05]  /*0490*/  LEA R11, R11, R6, 0x3 ;  /* 0x000000060b0b7211 */ /* 0x000fca00078e18ff */
[----:B----4-:R4:W-:Y:S01]  /*04a0*/  STS.64 [R11], R8 ;  /* 0x000000080b007388 */ /* 0x0109e20000000a00 */
[----:B------:R-:W-:Y:S05]  /*04b0*/  BRA `(.L_x_30) ;  /* 0x0000000000047947 */ /* 0x000fea0003800000 */
.L_x_31:
[----:B------:R0:W-:Y:S02]  /*04c0*/  STS.64 [R0], RZ ;  /* 0x000000ff00007388 */ /* 0x0001e40000000a00 */
.L_x_30:
[----:B--2---:R-:W-:Y:S01]  /*04d0*/  ISETP.GE.U32.AND P2, PT, R23, R12, PT ;  /* 0x0000000c1700720c */ /* 0x004fe20003f46070 */
[----:B------:R-:W-:Y:S05]  /*04e0*/  WARPSYNC.ALL ;  /* 0x0000000000007948 */ /* 0x000fea0003800000 */
[----:B------:R-:W-:Y:S01]  /*04f0*/  BAR.SYNC.DEFER_BLOCKING 0x0 ;  /* 0x0000000000007b1d */ /* 0x000fe20000010000 */
[----:B----4-:R-:W-:Y:S02]  /*0500*/  CS2R R10, SRZ ;  /* 0x00000000000a7805 */ /* 0x010fe4000001ff00 */
[----:B0-----:R-:W-:-:S03]  /*0510*/  CS2R R8, SRZ ;  /* 0x0000000000087805 */ /* 0x001fc6000001ff00 */
[----:B------:R-:W-:Y:S04]  /*0520*/  BSSY B0, `(.L_x_32) ;  /* 0x0000025000007945 */ /* 0x000fe80003800000 */
[----:B------:R-:W-:Y:S05]  /*0530*/  @P2 BRA `(.L_x_33) ;  /* 0x00000000008c2947 */ /* 0x000fea0003800000 */
[----:B------:R-:W-:Y:S01]  /*0540*/  LDS.64 R8, [R7] ;  /* 0x0000000007087984 */ /* 0x000fe20000000a00 */
[----:B------:R-:W-:-:S03]  /*0550*/  UMOV UR6, 0xffffffff ;  /* 0xffffffff00067882 */ /* 0x000fc60000000000 */
[----:B------:R-:W0:Y:S02]  /*0560*/  LDS.64 R18, [R5] ;  /* 0x0000000005127984 */ /* 0x000e240000000a00 */
[----:B0-----:R-:W-:Y:S01]  /*0570*/  DMUL R18, R8, R18 ;  /* 0x0000001208127228 */ /* 0x001fe20000000000 */
[----:B------:R-:W-:Y:S10]  /*0580*/  BRA.DIV UR6, `(.L_x_34) ;  /* 0x00000002069c7947 */ /* 0x000ff4000b800000 */
[----:B------:R-:W-:Y:S01]  /*0590*/  SHFL.BFLY PT, R9, R19, 0x10, 0x1f ;  /* 0x0e001f0013097f89 */ /* 0x000fe200000e0000 */
[----:B------:R-:W-:-:S03]  /*05a0*/  CS2R R20, SRZ ;  /* 0x0000000000147805 */ /* 0x000fc6000001ff00 */
[----:B------:R-:W0:Y:S03]  /*05b0*/  SHFL.BFLY PT, R8, R18, 0x10, 0x1f ;  /* 0x0e001f0012087f89 */ /* 0x000e2600000e0000 */
[----:B------:R-:W-:-:S07]  /*05c0*/  DADD R20, RZ, R20 ;  /* 0x00000000ff147229 */ /* 0x000fce0000000014 */
[----:B------:R-:W-:Y:S04]  /*05d0*/  SHFL.BFLY PT, R11, R21, 0x8, 0x1f ;  /* 0x0d001f00150b7f89 */ /* 0x000fe800000e0000 */
[----:B------:R-:W2:Y:S01]  /*05e0*/  SHFL.BFLY PT, R10, R20, 0x8, 0x1f ;  /* 0x0d001f00140a7f89 */ /* 0x000ea200000e0000 */
[----:B0-----:R-:W-:-:S07]  /*05f0*/  DADD R8, R18, R8 ;  /* 0x0000000012087229 */ /* 0x001fce0000000008 */
[----:B------:R-:W-:Y:S04]  /*0600*/  SHFL.BFLY PT, R19, R9, 0x8, 0x1f ;  /* 0x0d001f0009137f89 */ /* 0x000fe800000e0000 */
[----:B------:R-:W0:Y:S01]  /*0610*/  SHFL.BFLY PT, R18, R8, 0x8, 0x1f ;  /* 0x0d001f0008127f89 */ /* 0x000e2200000e0000 */
[----:B--2---:R-:W-:-:S07]  /*0620*/  DADD R10, R20, R10 ;  /* 0x00000000140a7229 */ /* 0x004fce000000000a */
        /* <DEDUP_REMOVED lines=13> */
[----:B------:R-:W-:Y:S01]  /*0700*/  SHFL.BFLY PT, R20, R10, 0x1, 0x1f ;  /* 0x0c201f000a147f89 */ /* 0x000fe200000e0000 */
[----:B0-----:R-:W-:-:S07]  /*0710*/  DADD R18, R8, R18 ;  /* 0x0000000008127229 */ /* 0x001fce0000000012 */
[----:B------:R-:W-:Y:S04]  /*0720*/  SHFL.BFLY PT, R9, R19, 0x1, 0x1f ;  /* 0x0c201f0013097f89 */ /* 0x000fe800000e0000 */
[----:B------:R-:W0:Y:S02]  /*0730*/  SHFL.BFLY PT, R8, R18, 0x1, 0x1f ;  /* 0x0c201f0012087f89 */ /* 0x000e2400000e0000 */
[----:B0-----:R-:W-:-:S11]  /*0740*/  DADD R8, R18, R8 ;  /* 0x0000000012087229 */ /* 0x001fd60000000008 */
.L_x_56:
[----:B------:R-:W-:-:S06]  /*0750*/  IMAD.MOV.U32 R21, RZ, RZ, R28 ;  /* 0x000000ffff157224 */ /* 0x000fcc00078e001c */
[----:B------:R-:W-:-:S11]  /*0760*/  DADD R10, R10, R20 ;  /* 0x000000000a0a7229 */ /* 0x000fd60000000014 */
.L_x_33:
[----:B-1----:R-:W-:Y:S05]  /*0770*/  BSYNC B0 ;  /* 0x0000000000007941 */ /* 0x002fea0003800000 */
.L_x_32:
[----:B------:R-:W0:Y:S01]  /*0780*/  @P1 LDC.64 R18, c[0x0][0x3a0] ;  /* 0x0000e800ff121b82 */ /* 0x000e220000000a00 */
[C---:B------:R-:W-:Y:S01]  /*0790*/  @P1 IMAD R21, R3.reuse, R12, R23 ;  /* 0x0000000c03151224 */ /* 0x040fe200078e0217 */
[----:B------:R-:W-:-:S04]  /*07a0*/  IADD3 R3, PT, PT, R3, UR7, RZ ;  /* 0x0000000703037c10 */ /* 0x000fc8000fffe0ff */
[----:B------:R-:W-:Y:S01]  /*07b0*/  ISETP.GE.U32.AND P2, PT, R3, UR10, PT ;  /* 0x0000000a03007c0c */ /* 0x000fe2000bf46070 */
[----:B0-----:R-:W-:-:S05]  /*07c0*/  @P1 IMAD.WIDE.U32 R18, R21, 0x10, R18 ;  /* 0x0000001015121825 */ /* 0x001fca00078e0012 */
[----:B------:R4:W-:Y:S07]  /*07d0*/  @P1 STG.E.128 desc[UR4][R18.64], R8 ;  /* 0x0000000812001986 */ /* 0x0009ee000c101d04 */
[----:B------:R-:W-:Y:S05]  /*07e0*/  @!P2 BRA `(.L_x_35) ;  /* 0xfffffff800f0a947 */ /* 0x000fea000383ffff */
[----:B------:R-:W-:Y:S05]  /*07f0*/  EXIT ;  /* 0x000000000000794d */ /* 0x000fea0003800000 */
.L_x_34:
[----:B------:R-:W-:Y:S01]  /*0800*/  MOV R24, 0xffffffff ;  /* 0xffffffff00187802 */ /* 0x000fe20000000f00 */
[----:B------:R-:W-:Y:S01]  /*0810*/  IMAD.MOV.U32 R29, RZ, RZ, R19 ;  /* 0x000000ffff1d7224 */ /* 0x000fe200078e0013 */
[----:B------:R-:W-:Y:S01]  /*0820*/  MOV R26, 0x10 ;  /* 0x00000010001a7802 */ /* 0x000fe20000000f00 */
[----:B------:R-:W-:-:S07]  /*0830*/  IMAD.MOV.U32 R27, RZ, RZ, 0x1f ;  /* 0x0000001fff1b7424 */ /* 0x000fce00078e00ff */
[----:B-1-3--:R-:W-:Y:S05]  /*0840*/  WARPSYNC.COLLECTIVE R24, `(.L_x_36) ;  /* 0x0000000018087348 */ /* 0x00afea0003c00000 */
[----:B------:R0:W2:Y:S02]  /*0850*/  SHFL.BFLY P2, R24, R29, R26, R27 ;  /* 0x0c00001a1d187389 */ /* 0x0000a4000004001b */
[----:B0123--:R-:W-:Y:S05]  /*0860*/  ENDCOLLECTIVE ;  /* 0x000000000000791b */ /* 0x00ffea0003800000 */
.L_x_36:
[----:B------:R-:W-:Y:S01]  /*0870*/  MOV R29, R18 ;  /* 0x00000012001d7202 */ /* 0x000fe20000000f00 */
[----:B------:R-:W-:Y:S02]  /*0880*/  IMAD.MOV.U32 R9, RZ, RZ, R24 ;  /* 0x000000ffff097224 */ /* 0x000fe400078e0018 */
[----:B------:R-:W-:-:S07]  /*0890*/  IMAD.MOV.U32 R24, RZ, RZ, -0x1 ;  /* 0xffffffffff187424 */ /* 0x000fce00078e00ff */
[----:B------:R-:W-:Y:S05]  /*08a0*/  WARPSYNC.COLLECTIVE R24, `(.L_x_37) ;  /* 0x0000000018087348 */ /* 0x000fea0003c00000 */
[----:B------:R0:W1:Y:S02]  /*08b0*/  SHFL.BFLY P2, R24, R29, R26, R27 ;  /* 0x0c00001a1d187389 */ /* 0x000064000004001b */
[----:B01----:R-:W-:Y:S05]  /*08c0*/  ENDCOLLECTIVE ;  /* 0x000000000000791b */ /* 0x003fea0003800000 */
.L_x_37:
[----:B------:R-:W-:Y:S02]  /*08d0*/  MOV R26, 0x8 ;  /* 0x00000008001a7802 */ /* 0x000fe40000000f00 */
[----:B------:R-:W-:Y:S01]  /*08e0*/  MOV R8, R24 ;  /* 0x0000001800087202 */ /* 0x000fe20000000f00 */
[----:B------:R-:W-:-:S05]  /*08f0*/  IMAD.MOV.U32 R24, RZ, RZ, -0x1 ;  /* 0xffffffffff187424 */ /* 0x000fca00078e00ff */
[----:B------:R-:W-:-:S10]  /*0900*/  DADD R8, R18, R8 ;  /* 0x0000000012087229 */ /* 0x000fd40000000008 */
[----:B------:R-:W-:-:S07]  /*0910*/  IMAD.MOV.U32 R29, RZ, RZ, R9 ;  /* 0x000000ffff1d7224 */ /* 0x000fce00078e0009 */
[----:B------:R-:W-:Y:S05]  /*0920*/  WARPSYNC.COLLECTIVE R24, `(.L_x_38) ;  /* 0x0000000018087348 */ /* 0x000fea0003c00000 */
[----:B------:R0:W1:Y:S02]  /*0930*/  SHFL.BFLY P2, R24, R29, R26, R27 ;  /* 0x0c00001a1d187389 */ /* 0x000064000004001b */
[----:B01----:R-:W-:Y:S05]  /*0940*/  ENDCOLLECTIVE ;  /* 0x000000000000791b */ /* 0x003fea0003800000 */
.L_x_38:
[----:B------:R-:W-:Y:S01]  /*0950*/  IMAD.MOV.U32 R29, RZ, RZ, R8 ;  /* 0x000000ffff1d7224 */ /* 0x000fe200078e0008 */
[----:B------:R-:W-:Y:S02]  /*0960*/  MOV R19, R24 ;  /* 0x0000001800137202 */ /* 0x000fe40000000f00 */
[----:B------:R-:W-:-:S07]  /*0970*/  MOV R24, 0xffffffff ;  /* 0xffffffff00187802 */ /* 0x000fce0000000f00 */
[----:B------:R-:W-:Y:S05]  /*0980*/  WARPSYNC.COLLECTIVE R24, `(.L_x_39) ;  /* 0x0000000018087348 */ /* 0x000fea0003c00000 */
[----:B------:R0:W1:Y:S02]  /*0990*/  SHFL.BFLY P2, R24, R29, R26, R27 ;  /* 0x0c00001a1d187389 */ /* 0x000064000004001b */
[----:B01----:R-:W-:Y:S05]  /*09a0*/  ENDCOLLECTIVE ;  /* 0x000000000000791b */ /* 0x003fea0003800000 */
.L_x_39:
[----:B------:R-:W-:Y:S02]  /*09b0*/  IMAD.MOV.U32 R26, RZ, RZ, 0x4 ;  /* 0x00000004ff1a7424 */ /* 0x000fe400078e00ff */
[----:B------:R-:W-:Y:S01]  /*09c0*/  IMAD.MOV.U32 R18, RZ, RZ, R24 ;  /* 0x000000ffff127224 */ /* 0x000fe200078e0018 */
[----:B------:R-:W-:-:S05]  /*09d0*/  MOV R24, 0xffffffff ;  /* 0xffffffff00187802 */ /* 0x000fca0000000f00 */
[----:B------:R-:W-:-:S10]  /*09e0*/  DADD R18, R8, R18 ;  /* 0x0000000008127229 */ /* 0x000fd40000000012 */
[----:B------:R-:W-:-:S07]  /*09f0*/  MOV R29, R19 ;  /* 0x00000013001d7202 */ /* 0x000fce0000000f00 */
[----:B------:R-:W-:Y:S05]  /*0a00*/  WARPSYNC.COLLECTIVE R24, `(.L_x_40) ;  /* 0x0000000018087348 */ /* 0x000fea0003c00000 */
[----:B------:R0:W1:Y:S02]  /*0a10*/  SHFL.BFLY P2, R24, R29, R26, R27 ;  /* 0x0c00001a1d187389 */ /* 0x000064000004001b */
[----:B01----:R-:W-:Y:S05]  /*0a20*/  ENDCOLLECTIVE ;  /* 0x000000000000791b */ /* 0x003fea0003800000 */
.L_x_40:
[----:B------:R-:W-:Y:S01]  /*0a30*/  MOV R29, R18 ;  /* 0x00000012001d7202 */ /* 0x000fe20000000f00 */
[----:B------:R-:W-:Y:S02]  /*0a40*/  IMAD.MOV.U32 R9, RZ, RZ, R24 ;  /* 0x000000ffff097224 */ /* 0x000fe400078e0018 */
[----:B------:R-:W-:-:S07]  /*0a50*/  IMAD.MOV.U32 R24, RZ, RZ, -0x1 ;  /* 0xffffffffff187424 */ /* 0x000fce00078e00ff */
[----:B------:R-:W-:Y:S05]  /*0a60*/  WARPSYNC.COLLECTIVE R24, `(.L_x_41) ;  /* 0x0000000018087348 */ /* 0x000fea0003c00000 */
[----:B------:R0:W1:Y:S02]  /*0a70*/  SHFL.BFLY P2, R24, R29, R26, R27 ;  /* 0x0c00001a1d187389 */ /* 0x000064000004001b */
[----:B01----:R-:W-:Y:S05]  /*0a80*/  ENDCOLLECTIVE ;  /* 0x000000000000791b */ /* 0x003fea0003800000 */
.L_x_41:
        /* <DEDUP_REMOVED lines=8> */
.L_x_42:
[----:B------:R-:W-:Y:S01]  /*0b10*/  IMAD.MOV.U32 R29, RZ, RZ, R8 ;  /* 0x000000ffff1d7224 */ /* 0x000fe200078e0008 */
[----:B------:R-:W-:Y:S02]  /*0b20*/  MOV R19, R24 ;  /* 0x0000001800137202 */ /* 0x000fe40000000f00 */
[----:B------:R-:W-:-:S07]  /*0b30*/  MOV R24, 0xffffffff ;  /* 0xffffffff00187802 */ /* 0x000fce0000000f00 */
[----:B------:R-:W-:Y:S05]  /*0b40*/  WARPSYNC.COLLECTIVE R24, `(.L_x_43) ;  /* 0x0000000018087348 */ /* 0x000fea0003c00000 */
[----:B------:R0:W1:Y:S02]  /*0b50*/  SHFL.BFLY P2, R24, R29, R26, R27 ;  /* 0x0c00001a1d187389 */ /* 0x000064000004001b */
[----:B01----:R-:W-:Y:S05]  /*0b60*/  ENDCOLLECTIVE ;  /* 0x000000000000791b */ /* 0x003fea0003800000 */
.L_x_43:
        /* <DEDUP_REMOVED lines=8> */
.L_x_44:
[----:B------:R-:W-:Y:S01]  /*0bf0*/  MOV R29, R18 ;  /* 0x00000012001d7202 */ /* 0x000fe20000000f00 */
[----:B------:R-:W-:Y:S02]  /*0c00*/  IMAD.MOV.U32 R9, RZ, RZ, R24 ;  /* 0x000000ffff097224 */ /* 0x000fe400078e0018 */
[----:B------:R-:W-:-:S07]  /*0c10*/  IMAD.MOV.U32 R24, RZ, RZ, -0x1 ;  /* 0xffffffffff187424 */ /* 0x000fce00078e00ff */
[----:B------:R-:W-:Y:S05]  /*0c20*/  WARPSYNC.COLLECTIVE R24, `(.L_x_45) ;  /* 0x0000000018087348 */ /* 0x000fea0003c00000 */
[----:B------:R0:W1:Y:S02]  /*0c30*/  SHFL.BFLY P2, R24, R29, R26, R27 ;  /* 0x0c00001a1d187389 */ /* 0x000064000004001b */
[----:B01----:R-:W-:Y:S05]  /*0c40*/  ENDCOLLECTIVE ;  /* 0x000000000000791b */ /* 0x003fea0003800000 */
.L_x_45:
[----:B------:R-:W-:Y:S01]  /*0c50*/  IMAD.MOV.U32 R29, RZ, RZ, RZ ;  /* 0x000000ffff1d7224 */ /* 0x000fe200078e00ff */
[----:B------:R-:W-:Y:S02]  /*0c60*/  MOV R26, 0x10 ;  /* 0x00000010001a7802 */ /* 0x000fe40000000f00 */
[----:B------:R-:W-:Y:S01]  /*0c70*/  MOV R8, R24 ;  /* 0x0000001800087202 */ /* 0x000fe20000000f00 */
[----:B------:R-:W-:-:S05]  /*0c80*/  IMAD.MOV.U32 R24, RZ, RZ, -0x1 ;  /* 0xffffffffff187424 */ /* 0x000fca00078e00ff */
[----:B------:R-:W-:-:S11]  /*0c90*/  DADD R8, R18, R8 ;  /* 0x0000000012087229 */ /* 0x000fd60000000008 */
[----:B------:R-:W-:Y:S05]  /*0ca0*/  WARPSYNC.COLLECTIVE R24, `(.L_x_46) ;  /* 0x0000000018087348 */ /* 0x000fea0003c00000 */
[----:B------:R0:W1:Y:S02]  /*0cb0*/  SHFL.BFLY P2, R24, R29, R26, R27 ;  /* 0x0c00001a1d187389 */ /* 0x000064000004001b */
[----:B01----:R-:W-:Y:S05]  /*0cc0*/  ENDCOLLECTIVE ;  /* 0x000000000000791b */ /* 0x003fea0003800000 */
.L_x_46:
[----:B------:R-:W-:Y:S01]  /*0cd0*/  MOV R21, R24 ;  /* 0x0000001800157202 */ /* 0x000fe20000000f00 */
[----:B------:R-:W-:-:S07]  /*0ce0*/  IMAD.MOV.U32 R24, RZ, RZ, -0x1 ;  /* 0xffffffffff187424 */ /* 0x000fce00078e00ff */
[----:B------:R-:W-:Y:S05]  /*0cf0*/  WARPSYNC.COLLECTIVE R24, `(.L_x_47) ;  /* 0x0000000018087348 */ /* 0x000fea0003c00000 */
[----:B------:R0:W1:Y:S02]  /*0d00*/  SHFL.BFLY P2, R24, R29, R26, R27 ;  /* 0x0c00001a1d187389 */ /* 0x000064000004001b */
[----:B01----:R-:W-:Y:S05]  /*0d10*/  ENDCOLLECTIVE ;  /* 0x000000000000791b */ /* 0x003fea0003800000 */
.L_x_47:
[----:B------:R-:W-:Y:S02]  /*0d20*/  MOV R26, 0x8 ;  /* 0x00000008001a7802 */ /* 0x000fe40000000f00 */
[----:B------:R-:W-:Y:S01]  /*0d30*/  MOV R20, R24 ;  /* 0x0000001800147202 */ /* 0x000fe20000000f00 */
[----:B------:R-:W-:-:S05]  /*0d40*/  IMAD.MOV.U32 R24, RZ, RZ, -0x1 ;  /* 0xffffffffff187424 */ /* 0x000fca00078e00ff */
[----:B------:R-:W-:-:S10]  /*0d50*/  DADD R20, RZ, R20 ;  /* 0x00000000ff147229 */ /* 0x000fd40000000014 */
[----:B------:R-:W-:-:S07]  /*0d60*/  IMAD.MOV.U32 R29, RZ, RZ, R21 ;  /* 0x000000ffff1d7224 */ /* 0x000fce00078e0015 */
[----:B------:R-:W-:Y:S05]  /*0d70*/  WARPSYNC.COLLECTIVE R24, `(.L_x_48) ;  /* 0x0000000018087348 */ /* 0x000fea0003c00000 */
[----:B------:R0:W1:Y:S02]  /*0d80*/  SHFL.BFLY P2, R24, R29, R26, R27 ;  /* 0x0c00001a1d187389 */ /* 0x000064000004001b */
[----:B01----:R-:W-:Y:S05]  /*0d90*/  ENDCOLLECTIVE ;  /* 0x000000000000791b */ /* 0x003fea0003800000 */
.L_x_48:
[----:B------:R-:W-:Y:S01]  /*0da0*/  IMAD.MOV.U32 R29, RZ, RZ, R20 ;  /* 0x000000ffff1d7224 */ /* 0x000fe200078e0014 */
[----:B------:R-:W-:Y:S02]  /*0db0*/  MOV R11, R24 ;  /* 0x00000018000b7202 */ /* 0x000fe40000000f00 */
[----:B------:R-:W-:-:S07]  /*0dc0*/  MOV R24, 0xffffffff ;  /* 0xffffffff00187802 */ /* 0x000fce0000000f00 */
[----:B------:R-:W-:Y:S05]  /*0dd0*/  WARPSYNC.COLLECTIVE R24, `(.L_x_49) ;  /* 0x0000000018087348 */ /* 0x000fea0003c00000 */
[----:B------:R0:W1:Y:S02]  /*0de0*/  SHFL.BFLY P2, R24, R29, R26, R27 ;  /* 0x0c00001a1d187389 */ /* 0x000064000004001b */
[----:B01----:R-:W-:Y:S05]  /*0df0*/  ENDCOLLECTIVE ;  /* 0x000000000000791b */ /* 0x003fea0003800000 */
.L_x_49:
        /* <DEDUP_REMOVED lines=8> */
.L_x_50:
[----:B------:R-:W-:Y:S01]  /*0e80*/  MOV R29, R10 ;  /* 0x0000000a001d7202 */ /* 0x000fe20000000f00 */
[----:B------:R-:W-:Y:S02]  /*0e90*/  IMAD.MOV.U32 R21, RZ, RZ, R24 ;  /* 0x000000ffff157224 */ /* 0x000fe400078e0018 */
[----:B------:R-:W-:-:S07]  /*0ea0*/  IMAD.MOV.U32 R24, RZ, RZ, -0x1 ;  /* 0xffffffffff187424 */ /* 0x000fce00078e00ff */
[----:B------:R-:W-:Y:S05]  /*0eb0*/  WARPSYNC.COLLECTIVE R24, `(.L_x_51) ;  /* 0x0000000018087348 */ /* 0x000fea0003c00000 */
[----:B------:R0:W1:Y:S02]  /*0ec0*/  SHFL.BFLY P2, R24, R29, R26, R27 ;  /* 0x0c00001a1d187389 */ /* 0x000064000004001b */
[----:B01----:R-:W-:Y:S05]  /*0ed0*/  ENDCOLLECTIVE ;  /* 0x000000000000791b */ /* 0x003fea0003800000 */
.L_x_51:
        /* <DEDUP_REMOVED lines=8> */
.L_x_52:
[----:B------:R-:W-:Y:S01]  /*0f60*/  IMAD.MOV.U32 R29, RZ, RZ, R20 ;  /* 0x000000ffff1d7224 */ /* 0x000fe200078e0014 */
[----:B------:R-:W-:Y:S02]  /*0f70*/  MOV R11, R24 ;  /* 0x00000018000b7202 */ /* 0x000fe40000000f00 */
[----:B------:R-:W-:-:S07]  /*0f80*/  MOV R24, 0xffffffff ;  /* 0xffffffff00187802 */ /* 0x000fce0000000f00 */
[----:B------:R-:W-:Y:S05]  /*0f90*/  WARPSYNC.COLLECTIVE R24, `(.L_x_53) ;  /* 0x0000000018087348 */ /* 0x000fea0003c00000 */
[----:B------:R0:W1:Y:S02]  /*0fa0*/  SHFL.BFLY P2, R24, R29, R26, R27 ;  /* 0x0c00001a1d187389 */ /* 0x000064000004001b */
[----:B01----:R-:W-:Y:S05]  /*0fb0*/  ENDCOLLECTIVE ;  /* 0x000000000000791b */ /* 0x003fea0003800000 */
.L_x_53:
        /* <DEDUP_REMOVED lines=8> */
.L_x_54:
[----:B------:R-:W-:Y:S01]  /*1040*/  MOV R29, R10 ;  /* 0x0000000a001d7202 */ /* 0x000fe20000000f00 */
[----:B------:R-:W-:Y:S02]  /*1050*/  IMAD.MOV.U32 R28, RZ, RZ, R24 ;  /* 0x000000ffff1c7224 */ /* 0x000fe400078e0018 */
[----:B------:R-:W-:-:S07]  /*1060*/  IMAD.MOV.U32 R24, RZ, RZ, -0x1 ;  /* 0xffffffffff187424 */ /* 0x000fce00078e00ff */
[----:B------:R-:W-:Y:S05]  /*1070*/  WARPSYNC.COLLECTIVE R24, `(.L_x_55) ;  /* 0x0000000018087348 */ /* 0x000fea0003c00000 */
[----:B------:R0:W1:Y:S02]  /*1080*/  SHFL.BFLY P2, R24, R29, R26, R27 ;  /* 0x0c00001a1d187389 */ /* 0x000064000004001b */
[----:B01----:R-:W-:Y:S05]  /*1090*/  ENDCOLLECTIVE ;  /* 0x000000000000791b */ /* 0x003fea0003800000 */
.L_x_55:
[----:B------:R-:W-:Y:S01]  /*10a0*/  MOV R20, R24 ;  /* 0x0000001800147202 */ /* 0x000fe20000000f00 */
[----:B------:R-:W-:Y:S06]  /*10b0*/  BRA `(.L_x_56) ;  /* 0xfffffff400a47947 */ /* 0x000fec000383ffff */
.L_x_57:
        /* <DEDUP_REMOVED lines=12> */
.L_x_337:


//--------------------- .text._cupy_channelizer_32x32_complex64_complex64 --------------------------
	.section	.text._cupy_channelizer_32x32_complex64_complex64,"ax",@progbits
	.align	128
        .global         _cupy_channelizer_32x32_complex64_complex64
        .type           _cupy_channelizer_32x32_complex64_complex64,@function
        .size           _cupy_channelizer_32x32_complex64_complex64,(.L_x_338 - _cupy_channelizer_32x32_complex64_complex64)
        .other          _cupy_channelizer_32x32_complex64_complex64,@"STO_CUDA_ENTRY STV_DEFAULT"
_cupy_channelizer_32x32_complex64_complex64:
.text._cupy_channelizer_32x32_complex64_complex64:
        /* <DEDUP_REMOVED lines=18> */
[----:B--2---:R-:W-:Y:S02]  /*0120*/  @P0 MOV R15, UR8 ;  /* 0x00000008000f0c02 */ /* 0x004fe40008000f00 */
[----:B------:R-:W-:Y:S02]  /*0130*/  @P0 MOV R4, UR7 ;  /* 0x0000000700040c02 */ /* 0x000fe40008000f00 */
[----:B---3--:R-:W-:Y:S02]  /*0140*/  ISETP.LE.U32.AND P1, PT, R8, UR6, PT ;  /* 0x0000000608007c0c */ /* 0x008fe4000bf23070 */
[----:B------:R-:W-:Y:S01]  /*0150*/  @P0 LEA R5, R15, R4, 0x18 ;  /* 0x000000040f050211 */ /* 0x000fe200078ec0ff */
[----:B------:R-:W-:Y:S01]  /*0160*/  @!P0 IMAD.U32 R4, RZ, RZ, UR7 ;  /* 0x00000007ff048e24 */ /* 0x000fe2000f8e00ff */
[----:B------:R-:W-:-:S03]  /*0170*/  @!P0 MOV R15, UR8 ;  /* 0x00000008000f8c02 */ /* 0x000fc60008000f00 */
[----:B------:R-:W-:Y:S01]  /*0180*/  @P0 IMAD R7, R0, 0x100, R5 ;  /* 0x0000010000070824 */ /* 0x000fe200078e0205 */
[----:B------:R-:W-:-:S03]  /*0190*/  @!P0 LEA R5, R15, R4, 0x18 ;  /* 0x000000040f058211 */ /* 0x000fc600078ec0ff */
[----:B------:R-:W-:Y:S01]  /*01a0*/  @P0 IMAD R7, R6, 0x8, R7 ;  /* 0x0000000806070824 */ /* 0x000fe200078e0207 */
[----:B------:R-:W-:-:S04]  /*01b0*/  @!P0 LEA R17, R0, R5, 0x8 ;  /* 0x0000000500118211 */ /* 0x000fc800078e40ff */
[----:B------:R-:W-:Y:S01]  /*01c0*/  @!P0 LEA R17, R6, R17, 0x3 ;  /* 0x0000001106118211 */ /* 0x000fe200078e18ff */
[----:B----4-:R-:W-:-:S05]  /*01d0*/  @P0 FADD R3, -R3, -RZ ;  /* 0x800000ff03030221 */ /* 0x010fca0000000100 */
[----:B------:R0:W-:Y:S04]  /*01e0*/  @P0 STS.64 [R7], R2 ;  /* 0x0000000207000388 */ /* 0x0001e80000000a00 */
[----:B------:R0:W-:Y:S01]  /*01f0*/  @!P0 STS.64 [R17], RZ ;  /* 0x000000ff11008388 */ /* 0x0001e20000000a00 */
[----:B------:R-:W-:Y:S05]  /*0200*/  @P1 EXIT ;  /* 0x000000000000194d */ /* 0x000fea0003800000 */
[----:B------:R-:W-:Y:S01]  /*0210*/  IADD3 R4, PT, PT, R4, 0x2000, RZ ;  /* 0x0000200004047810 */ /* 0x000fe20007ffe0ff */
[----:B------:R-:W1:Y:S01]  /*0220*/  LDC.64 R20, c[0x0][0x390] ;  /* 0x0000e400ff147b82 */ /* 0x000e620000000a00 */
[----:B0-----:R-:W-:Y:S01]  /*0230*/  IMAD R7, R13, 0x20, R6 ;  /* 0x000000200d077824 */ /* 0x001fe200078e0206 */
[----:B------:R-:W-:Y:S01]  /*0240*/  LOP3.LUT R3, RZ, R9, RZ, 0x33, !PT ;  /* 0x00000009ff037212 */ /* 0x000fe200078e33ff */
[----:B------:R-:W0:Y:S01]  /*0250*/  LDCU UR7, c[0x0][0x364] ;  /* 0x00006c80ff0777ac */ /* 0x000e220008000800 */
[----:B------:R-:W-:Y:S02]  /*0260*/  LEA R15, R15, R4, 0x18 ;  /* 0x000000040f0f7211 */ /* 0x000fe400078ec0ff */
[----:B------:R-:W-:Y:S01]  /*0270*/  LEA R17, R6, R5, 0x8 ;  /* 0x0000000506117211 */ /* 0x000fe200078e40ff */
[----:B------:R-:W2:Y:S01]  /*0280*/  LDCU UR9, c[0x0][0x380] ;  /* 0x00007000ff0977ac */ /* 0x000ea20008000800 */
[----:B------:R-:W3:Y:S01]  /*0290*/  LDC R4, c[0x0][0x380] ;  /* 0x0000e000ff047b82 */ /* 0x000ee20000000800 */
[----:B------:R-:W-:-:S02]  /*02a0*/  IADD3 R5, PT, PT, R3, R10, RZ ;  /* 0x0000000a03057210 */ /* 0x000fc40007ffe0ff */
[----:B------:R-:W-:Y:S01]  /*02b0*/  LOP3.LUT R8, RZ, R6, RZ, 0x33, !PT ;  /* 0x00000006ff087212 */ /* 0x000fe200078e33ff */
[----:B------:R-:W-:Y:S01]  /*02c0*/  IMAD R3, R0, 0x8, R17 ;  /* 0x0000000800037824 */ /* 0x000fe200078e0211 */
[CC--:B------:R-:W-:Y:S01]  /*02d0*/  LEA R19, R6.reuse, R15.reuse, 0x8 ;  /* 0x0000000f06137211 */ /* 0x0c0fe200078e40ff */
[-C--:B------:R-:W-:Y:S01]  /*02e0*/  IMAD R17, R6, R10.reuse, R5 ;  /* 0x0000000a06117224 */ /* 0x080fe200078e0205 */
[----:B------:R-:W-:Y:S01]  /*02f0*/  LEA R2, R0, R15, 0x8 ;  /* 0x0000000f00027211 */ /* 0x000fe200078e40ff */
[----:B------:R-:W4:Y:S01]  /*0300*/  LDC.64 R12, c[0x0][0x390] ;  /* 0x0000e400ff0c7b82 */ /* 0x000f220000000a00 */
[----:B------:R-:W-:Y:S01]  /*0310*/  ISETP.GE.U32.AND P1, PT, R7, R10, PT ;  /* 0x0000000a0700720c */ /* 0x000fe20003f26070 */
[----:B------:R-:W0:Y:S01]  /*0320*/  LDCU UR10, c[0x0][0x388] ;  /* 0x00007100ff0a77ac */ /* 0x000e220008000800 */
[----:B------:R-:W-:Y:S02]  /*0330*/  IADD3 R15, PT, PT, R8, R11, RZ ;  /* 0x0000000b080f7210 */ /* 0x000fe40007ffe0ff */
[C---:B------:R-:W-:Y:S01]  /*0340*/  ISETP.EQ.AND P1, PT, R0.reuse, RZ, !P1 ;  /* 0x000000ff0000720c */ /* 0x040fe20004f22270 */
[----:B------:R-:W-:Y:S01]  /*0350*/  IMAD R0, R0, 0x8, R19 ;  /* 0x0000000800007824 */ /* 0x000fe200078e0213 */
[C---:B------:R-:W-:Y:S01]  /*0360*/  IADD3 R8, PT, PT, R6.reuse, 0x1, -R11 ;  /* 0x0000000106087810 */ /* 0x040fe20007ffe80b */
[----:B-1----:R-:W-:Y:S01]  /*0370*/  IMAD.WIDE.U32 R20, R17, 0x8, R20 ;  /* 0x0000000811147825 */ /* 0x002fe200078e0014 */
[----:B------:R-:W-:Y:S01]  /*0380*/  MOV R11, UR6 ;  /* 0x00000006000b7c02 */ /* 0x000fe20008000f00 */
[----:B------:R-:W1:Y:S01]  /*0390*/  LDCU UR8, c[0x0][0x384] ;  /* 0x00007080ff0877ac */ /* 0x000e620008000800 */
[----:B------:R-:W-:Y:S01]  /*03a0*/  LEA R18, R6, R2, 0x3 ;  /* 0x0000000206127211 */ /* 0x000fe200078e18ff */
[----:B0-2---:R-:W-:-:S07]  /*03b0*/  IMAD R10, R15, 0x8, R2 ;  /* 0x000000080f0a7824 */ /* 0x005fce00078e0202 */
.L_x_64:
[----:B-1----:R-:W-:-:S13]  /*03c0*/  ISETP.GE.U32.AND P2, PT, R11, UR8, PT ;  /* 0x000000080b007c0c */ /* 0x002fda000bf46070 */
[----:B0-2---:R-:W-:Y:S05]  /*03d0*/  @!P2 BRA `(.L_x_58) ;  /* 0x000000000020a947 */ /* 0x005fea0003800000 */
[----:B------:R-:W-:Y:S05]  /*03e0*/  @!P0 BRA `(.L_x_59) ;  /* 0x0000000000448947 */ /* 0x000fea0003800000 */
[----:B------:R-:W-:-:S05]  /*03f0*/  IADD3 R14, PT, PT, R8, R11, RZ ;  /* 0x0000000b080e7210 */ /* 0x000fca0007ffe0ff */
[----:B------:R-:W-:-:S04]  /*0400*/  IMAD R17, R14, UR9, R5 ;  /* 0x000000090e117c24 */ /* 0x000fc8000f8e0205 */
[----:B----4-:R-:W-:-:S05]  /*0410*/  IMAD.WIDE.U32 R16, R17, 0x8, R12 ;  /* 0x0000000811107825 */ /* 0x010fca00078e000c */
[----:B------:R-:W2:Y:S02]  /*0420*/  LDG.E.64.CONSTANT R14, desc[UR4][R16.64] ;  /* 0x00000004100e7981 */ /* 0x000ea4000c1e9b00 */
[----:B--2---:R-:W-:-:S05]  /*0430*/  FADD R15, -R15, -RZ ;  /* 0x800000ff0f0f7221 */ /* 0x004fca0000000100 */
[----:B------:R0:W-:Y:S01]  /*0440*/  STS.64 [R10], R14 ;  /* 0x0000000e0a007388 */ /* 0x0001e20000000a00 */
[----:B------:R-:W-:Y:S05]  /*0450*/  BRA `(.L_x_59) ;  /* 0x0000000000287947 */ /* 0x000fea0003800000 */
.L_x_58:
[----:B------:R-:W-:-:S04]  /*0460*/  ISETP.GE.U32.AND P2, PT, R11, R6, PT ;  /* 0x000000060b00720c */ /* 0x000fc80003f46070 */
[----:B------:R-:W-:-:S13]  /*0470*/  ISETP.GE.U32.OR P2, PT, R9, UR9, !P2 ;  /* 0x0000000909007c0c */ /* 0x000fda000d746470 */
[----:B------:R-:W-:Y:S05]  /*0480*/  @P2 BRA `(.L_x_60) ;  /* 0x0000000000182947 */ /* 0x000fea0003800000 */
[----:B------:R-:W2:Y:S01]  /*0490*/  LDG.E.64.CONSTANT R14, desc[UR4][R20.64] ;  /* 0x00000004140e7981 */ /* 0x000ea2000c1e9b00 */
[----:B------:R-:W-:-:S05]  /*04a0*/  IMAD.IADD R17, R11, 0x1, -R6 ;  /* 0x000000010b117824 */ /* 0x000fca00078e0a06 */
[----:B------:R-:W-:Y:S01]  /*04b0*/  LEA R17, R17, R2, 0x3 ;  /* 0x0000000211117211 */ /* 0x000fe200078e18ff */
[----:B--2---:R-:W-:-:S05]  /*04c0*/  FADD R15, -R15, -RZ ;  /* 0x800000ff0f0f7221 */ /* 0x004fca0000000100 */
[----:B------:R1:W-:Y:S01]  /*04d0*/  STS.64 [R17], R14 ;  /* 0x0000000e11007388 */ /* 0x0003e20000000a00 */
[----:B------:R-:W-:Y:S05]  /*04e0*/  BRA `(.L_x_59) ;  /* 0x0000000000047947 */ /* 0x000fea0003800000 */
.L_x_60:
[----:B------:R2:W-:Y:S02]  /*04f0*/  STS.64 [R18], RZ ;  /* 0x000000ff12007388 */ /* 0x0005e40000000a00 */
.L_x_59:
[----:B---3--:R-:W-:Y:S01]  /*0500*/  ISETP.GE.U32.AND P2, PT, R7, R4, PT ;  /* 0x000000040700720c */ /* 0x008fe20003f46070 */
[----:B------:R-:W-:Y:S05]  /*0510*/  WARPSYNC.ALL ;  /* 0x0000000000007948 */ /* 0x000fea0003800000 */
[----:B------:R-:W-:Y:S01]  /*0520*/  BAR.SYNC.DEFER_BLOCKING 0x0 ;  /* 0x0000000000007b1d */ /* 0x000fe20000010000 */
[----:B01----:R-:W-:-:S05]  /*0530*/  CS2R R14, SRZ ;  /* 0x00000000000e7805 */ /* 0x003fca000001ff00 */
[----:B------:R-:W-:Y:S04]  /*0540*/  BSSY B0, `(.L_x_61) ;  /* 0x000001f000007945 */ /* 0x000fe80003800000 */
[----:B------:R-:W-:Y:S05]  /*0550*/  @P2 BRA `(.L_x_62) ;  /* 0x0000000000742947 */ /* 0x000fea0003800000 */
[----:B------:R-:W-:Y:S01]  /*0560*/  LDS.64 R14, [R3] ;  /* 0x00000000030e7984 */ /* 0x000fe20000000a00 */
[----:B------:R-:W-:-:S03]  /*0570*/  UMOV UR6, 0xffffffff ;  /* 0xffffffff00067882 */ /* 0x000fc60000000000 */
[----:B------:R-:W0:Y:S02]  /*0580*/  LDS.64 R16, [R0] ;  /* 0x0000000000107984 */ /* 0x000e240000000a00 */
[C---:B0-----:R-:W-:Y:S01]  /*0590*/  FMUL R19, R15.reuse, R17 ;  /* 0x000000110f137220 */ /* 0x041fe20000400000 */
[----:B------:R-:W-:-:S03]  /*05a0*/  FMUL R22, R15, R16 ;  /* 0x000000100f167220 */ /* 0x000fc60000400000 */
[C---:B------:R-:W-:Y:S01]  /*05b0*/  FFMA R19, R14.reuse, R16, -R19 ;  /* 0x000000100e137223 */ /* 0x040fe20000000813 */
[----:B------:R-:W-:Y:S01]  /*05c0*/  FFMA R14, R14, R17, R22 ;  /* 0x000000110e0e7223 */ /* 0x000fe20000000016 */
[----:B------:R-:W-:Y:S06]  /*05d0*/  BRA.DIV UR6, `(.L_x_63) ;  /* 0x0000000206787947 */ /* 0x000fec000b800000 */
[----:B------:R-:W0:Y:S04]  /*05e0*/  SHFL.BFLY PT, R22, R19, 0x10, 0x1f ;  /* 0x0e001f0013167f89 */ /* 0x000e2800000e0000 */
[----:B------:R-:W1:Y:S01]  /*05f0*/  SHFL.BFLY PT, R25, R14, 0x10, 0x1f ;  /* 0x0e001f000e197f89 */ /* 0x000e6200000e0000 */
[----:B0-----:R-:W-:Y:S01]  /*0600*/  FADD R22, R19, R22 ;  /* 0x0000001613167221 */ /* 0x001fe20000000000 */
[----:B-1----:R-:W-:-:S04]  /*0610*/  FADD R25, R14, R25 ;  /* 0x000000190e197221 */ /* 0x002fc80000000000 */
        /* <DEDUP_REMOVED lines=13> */
[----:B------:R1:W3:Y:S01]  /*06f0*/  SHFL.BFLY PT, R28, R25, 0x1, 0x1f ;  /* 0x0c201f00191c7f89 */ /* 0x0002e200000e0000 */
[----:B0-----:R-:W-:-:S05]  /*0700*/  FADD R19, R22, R19 ;  /* 0x0000001316137221 */ /* 0x001fca0000000000 */
[----:B-1-3--:R-:W-:-:S07]  /*0710*/  MOV R14, R19 ;  /* 0x00000013000e7202 */ /* 0x00afce0000000f00 */
.L_x_75:
[----:B------:R-:W-:-:S07]  /*0720*/  FADD R15, R25, R28 ;  /* 0x0000001c190f7221 */ /* 0x000fce0000000000 */
.L_x_62:
[----:B------:R-:W-:Y:S05]  /*0730*/  BSYNC B0 ;  /* 0x0000000000007941 */ /* 0x000fea0003800000 */
.L_x_61:
[----:B------:R-:W0:Y:S01]  /*0740*/  @P1 LDC.64 R16, c[0x0][0x3a0] ;  /* 0x0000e800ff101b82 */ /* 0x000e220000000a00 */
[C---:B------:R-:W-:Y:S02]  /*0750*/  @P1 IMAD R19, R11.reuse, R4, R7 ;  /* 0x000000040b131224 */ /* 0x040fe400078e0207 */
[----:B------:R-:W-:-:S05]  /*0760*/  VIADD R11, R11, UR7 ;  /* 0x000000070b0b7c36 */ /* 0x000fca0008000000 */
[----:B------:R-:W-:Y:S01]  /*0770*/  ISETP.GE.U32.AND P2, PT, R11, UR10, PT ;  /* 0x0000000a0b007c0c */ /* 0x000fe2000bf46070 */
[----:B0-----:R-:W-:-:S05]  /*0780*/  @P1 IMAD.WIDE.U32 R16, R19, 0x8, R16 ;  /* 0x0000000813101825 */ /* 0x001fca00078e0010 */
[----:B------:R0:W-:Y:S07]  /*0790*/  @P1 STG.E.64 desc[UR4][R16.64], R14 ;  /* 0x0000000e10001986 */ /* 0x0001ee000c101b04 */
[----:B------:R-:W-:Y:S05]  /*07a0*/  @!P2 BRA `(.L_x_64) ;  /* 0xfffffffc0004a947 */ /* 0x000fea000383ffff */
[----:B------:R-:W-:Y:S05]  /*07b0*/  EXIT ;  /* 0x000000000000794d */ /* 0x000fea0003800000 */
.L_x_63:
[----:B------:R-:W-:Y:S01]  /*07c0*/  HFMA2 R17, -RZ, RZ, 0, 9.5367431640625e-07 ;  /* 0x00000010ff117431 */ /* 0x000fe200000001ff */
[----:B------:R-:W-:Y:S01]  /*07d0*/  MOV R29, R19 ;  /* 0x00000013001d7202 */ /* 0x000fe20000000f00 */
[----:B------:R-:W-:Y:S01]  /*07e0*/  IMAD.MOV.U32 R16, RZ, RZ, 0x1f ;  /* 0x0000001fff107424 */ /* 0x000fe200078e00ff */
[----:B------:R-:W-:-:S07]  /*07f0*/  MOV R15, 0xffffffff ;  /* 0xffffffff000f7802 */ /* 0x000fce0000000f00 */
[----:B--2-4-:R-:W-:Y:S05]  /*0800*/  WARPSYNC.COLLECTIVE R15, `(.L_x_65) ;  /* 0x000000000f087348 */ /* 0x014fea0003c00000 */
[----:B------:R0:W1:Y:S02]  /*0810*/  SHFL.BFLY P2, R28, R29, R17, R16 ;  /* 0x0c0000111d1c7389 */ /* 0x0000640000040010 */
[----:B012-4-:R-:W-:Y:S05]  /*0820*/  ENDCOLLECTIVE ;  /* 0x000000000000791b */ /* 0x017fea0003800000 */
.L_x_65:
[----:B------:R-:W-:Y:S01]  /*0830*/  HFMA2 R17, -RZ, RZ, 0, 4.76837158203125e-07 ;  /* 0x00000008ff117431 */ /* 0x000fe200000001ff */
[----:B------:R-:W-:-:S05]  /*0840*/  MOV R22, R28 ;  /* 0x0000001c00167202 */ /* 0x000fca0000000f00 */
[----:B------:R-:W-:-:S04]  /*0850*/  FADD R22, R19, R22 ;  /* 0x0000001613167221 */ /* 0x000fc80000000000 */
[----:B------:R-:W-:-:S07]  /*0860*/  IMAD.MOV.U32 R29, RZ, RZ, R22 ;  /* 0x000000ffff1d7224 */ /* 0x000fce00078e0016 */
[----:B------:R-:W-:Y:S05]  /*0870*/  WARPSYNC.COLLECTIVE R15, `(.L_x_66) ;  /* 0x000000000f087348 */ /* 0x000fea0003c00000 */
[----:B------:R0:W1:Y:S02]  /*0880*/  SHFL.BFLY P2, R28, R29, R17, R16 ;  /* 0x0c0000111d1c7389 */ /* 0x0000640000040010 */
[----:B01----:R-:W-:Y:S05]  /*0890*/  ENDCOLLECTIVE ;  /* 0x000000000000791b */ /* 0x003fea0003800000 */
.L_x_66:
[----:B------:R-:W-:Y:S01]  /*08a0*/  HFMA2 R17, -RZ, RZ, 0, 2.384185791015625e-07 ;  /* 0x00000004ff117431 */ /* 0x000fe200000001ff */
[----:B------:R-:W-:-:S05]  /*08b0*/  MOV R23, R28 ;  /* 0x0000001c00177202 */ /* 0x000fca0000000f00 */
[----:B------:R-:W-:-:S04]  /*08c0*/  FADD R23, R22, R23 ;  /* 0x0000001716177221 */ /* 0x000fc80000000000 */
[----:B------:R-:W-:-:S07]  /*08d0*/  IMAD.MOV.U32 R29, RZ, RZ, R23 ;  /* 0x000000ffff1d7224 */ /* 0x000fce00078e0017 */
[----:B------:R-:W-:Y:S05]  /*08e0*/  WARPSYNC.COLLECTIVE R15, `(.L_x_67) ;  /* 0x000000000f087348 */ /* 0x000fea0003c00000 */
[----:B------:R0:W1:Y:S02]  /*08f0*/  SHFL.BFLY P2, R28, R29, R17, R16 ;  /* 0x0c0000111d1c7389 */ /* 0x0000640000040010 */
[----:B01----:R-:W-:Y:S05]  /*0900*/  ENDCOLLECTIVE ;  /* 0x000000000000791b */ /* 0x003fea0003800000 */
.L_x_67:
[----:B------:R-:W-:Y:S01]  /*0910*/  HFMA2 R17, -RZ, RZ, 0, 1.1920928955078125e-07 ;  /* 0x00000002ff117431 */ /* 0x000fe200000001ff */
[----:B------:R-:W-:-:S05]  /*0920*/  MOV R24, R28 ;  /* 0x0000001c00187202 */ /* 0x000fca0000000f00 */
[----:B------:R-:W-:-:S04]  /*0930*/  FADD R24, R23, R24 ;  /* 0x0000001817187221 */ /* 0x000fc80000000000 */
[----:B------:R-:W-:-:S07]  /*0940*/  IMAD.MOV.U32 R29, RZ, RZ, R24 ;  /* 0x000000ffff1d7224 */ /* 0x000fce00078e0018 */
[----:B------:R-:W-:Y:S05]  /*0950*/  WARPSYNC.COLLECTIVE R15, `(.L_x_68) ;  /* 0x000000000f087348 */ /* 0x000fea0003c00000 */
[----:B------:R0:W1:Y:S02]  /*0960*/  SHFL.BFLY P2, R28, R29, R17, R16 ;  /* 0x0c0000111d1c7389 */ /* 0x0000640000040010 */
[----:B01----:R-:W-:Y:S05]  /*0970*/  ENDCOLLECTIVE ;  /* 0x000000000000791b */ /* 0x003fea0003800000 */
.L_x_68:
[----:B------:R-:W-:Y:S01]  /*0980*/  HFMA2 R17, -RZ, RZ, 0, 5.9604644775390625e-08 ;  /* 0x00000001ff117431 */ /* 0x000fe200000001ff */
[----:B------:R-:W-:-:S05]  /*0990*/  MOV R19, R28 ;  /* 0x0000001c00137202 */ /* 0x000fca0000000f00 */
[----:B------:R-:W-:-:S04]  /*09a0*/  FADD R22, R24, R19 ;  /* 0x0000001318167221 */ /* 0x000fc80000000000 */
[----:B------:R-:W-:-:S07]  /*09b0*/  IMAD.MOV.U32 R29, RZ, RZ, R22 ;  /* 0x000000ffff1d7224 */ /* 0x000fce00078e0016 */
[----:B------:R-:W-:Y:S05]  /*09c0*/  WARPSYNC.COLLECTIVE R15, `(.L_x_69) ;  /* 0x000000000f087348 */ /* 0x000fea0003c00000 */
[----:B------:R0:W1:Y:S02]  /*09d0*/  SHFL.BFLY P2, R28, R29, R17, R16 ;  /* 0x0c0000111d1c7389 */ /* 0x0000640000040010 */
[----:B01----:R-:W-:Y:S05]  /*09e0*/  ENDCOLLECTIVE ;  /* 0x000000000000791b */ /* 0x003fea0003800000 */
.L_x_69:
[----:B------:R-:W-:Y:S02]  /*09f0*/  HFMA2 R17, -RZ, RZ, 0, 9.5367431640625e-07 ;  /* 0x00000010ff117431 */ /* 0x000fe400000001ff */
[----:B------:R-:W-:Y:S01]  /*0a00*/  IMAD.MOV.U32 R29, RZ, RZ, R14 ;  /* 0x000000ffff1d7224 */ /* 0x000fe200078e000e */
[----:B------:R-:W-:-:S07]  /*0a10*/  MOV R19, R28 ;  /* 0x0000001c00137202 */ /* 0x000fce0000000f00 */
[----:B------:R-:W-:Y:S05]  /*0a20*/  WARPSYNC.COLLECTIVE R15, `(.L_x_70) ;  /* 0x000000000f087348 */ /* 0x000fea0003c00000 */
[----:B------:R0:W1:Y:S02]  /*0a30*/  SHFL.BFLY P2, R28, R29, R17, R16 ;  /* 0x0c0000111d1c7389 */ /* 0x0000640000040010 */
[----:B01----:R-:W-:Y:S05]  /*0a40*/  ENDCOLLECTIVE ;  /* 0x000000000000791b */ /* 0x003fea0003800000 */
.L_x_70:
[----:B------:R-:W-:Y:S01]  /*0a50*/  FADD R19, R22, R19 ;  /* 0x0000001316137221 */ /* 0x000fe20000000000 */
[----:B------:R-:W-:Y:S01]  /*0a60*/  HFMA2 R17, -RZ, RZ, 0, 4.76837158203125e-07 ;  /* 0x00000008ff117431 */ /* 0x000fe200000001ff */
[----:B------:R-:W-:-:S05]  /*0a70*/  MOV R25, R28 ;  /* 0x0000001c00197202 */ /* 0x000fca0000000f00 */
[----:B------:R-:W-:-:S04]  /*0a80*/  FADD R25, R14, R25 ;  /* 0x000000190e197221 */ /* 0x000fc80000000000 */
[----:B------:R-:W-:-:S07]  /*0a90*/  IMAD.MOV.U32 R29, RZ, RZ, R25 ;  /* 0x000000ffff1d7224 */ /* 0x000fce00078e0019 */
[----:B------:R-:W-:Y:S05]  /*0aa0*/  WARPSYNC.COLLECTIVE R15, `(.L_x_71) ;  /* 0x000000000f087348 */ /* 0x000fea0003c00000 */
[----:B------:R0:W1:Y:S02]  /*0ab0*/  SHFL.BFLY P2, R28, R29, R17, R16 ;  /* 0x0c0000111d1c7389 */ /* 0x0000640000040010 */
[----:B01----:R-:W-:Y:S05]  /*0ac0*/  ENDCOLLECTIVE ;  /* 0x000000000000791b */ /* 0x003fea0003800000 */
.L_x_71:
[----:B------:R-:W-:Y:S01]  /*0ad0*/  HFMA2 R17, -RZ, RZ, 0, 2.384185791015625e-07 ;  /* 0x00000004ff117431 */ /* 0x000fe200000001ff */
[----:B------:R-:W-:-:S05]  /*0ae0*/  MOV R26, R28 ;  /* 0x0000001c001a7202 */ /* 0x000fca0000000f00 */
[----:B------:R-:W-:-:S04]  /*0af0*/  FADD R26, R25, R26 ;  /* 0x0000001a191a7221 */ /* 0x000fc80000000000 */
[----:B------:R-:W-:-:S07]  /*0b00*/  IMAD.MOV.U32 R29, RZ, RZ, R26 ;  /* 0x000000ffff1d7224 */ /* 0x000fce00078e001a */
[----:B------:R-:W-:Y:S05]  /*0b10*/  WARPSYNC.COLLECTIVE R15, `(.L_x_72) ;  /* 0x000000000f087348 */ /* 0x000fea0003c00000 */
[----:B------:R0:W1:Y:S02]  /*0b20*/  SHFL.BFLY P2, R28, R29, R17, R16 ;  /* 0x0c0000111d1c7389 */ /* 0x0000640000040010 */
[----:B01----:R-:W-:Y:S05]  /*0b30*/  ENDCOLLECTIVE ;  /* 0x000000000000791b */ /* 0x003fea0003800000 */
.L_x_72:
[----:B------:R-:W-:Y:S01]  /*0b40*/  HFMA2 R17, -RZ, RZ, 0, 1.1920928955078125e-07 ;  /* 0x00000002ff117431 */ /* 0x000fe200000001ff */
[----:B------:R-:W-:-:S05]  /*0b50*/  MOV R27, R28 ;  /* 0x0000001c001b7202 */ /* 0x000fca0000000f00 */
[----:B------:R-:W-:-:S04]  /*0b60*/  FADD R27, R26, R27 ;  /* 0x0000001b1a1b7221 */ /* 0x000fc80000000000 */
[----:B------:R-:W-:-:S07]  /*0b70*/  IMAD.MOV.U32 R29, RZ, RZ, R27 ;  /* 0x000000ffff1d7224 */ /* 0x000fce00078e001b */
[----:B------:R-:W-:Y:S05]  /*0b80*/  WARPSYNC.COLLECTIVE R15, `(.L_x_73) ;  /* 0x000000000f087348 */ /* 0x000fea0003c00000 */
[----:B------:R0:W1:Y:S02]  /*0b90*/  SHFL.BFLY P2, R28, R29, R17, R16 ;  /* 0x0c0000111d1c7389 */ /* 0x0000640000040010 */
[----:B01----:R-:W-:Y:S05]  /*0ba0*/  ENDCOLLECTIVE ;  /* 0x000000000000791b */ /* 0x003fea0003800000 */
.L_x_73:
[----:B------:R-:W-:Y:S01]  /*0bb0*/  HFMA2 R17, -RZ, RZ, 0, 5.9604644775390625e-08 ;  /* 0x00000001ff117431 */ /* 0x000fe200000001ff */
[----:B------:R-:W-:-:S05]  /*0bc0*/  MOV R14, R28 ;  /* 0x0000001c000e7202 */ /* 0x000fca0000000f00 */
[----:B------:R-:W-:Y:S01]  /*0bd0*/  FADD R25, R27, R14 ;  /* 0x0000000e1b197221 */ /* 0x000fe20000000000 */
[----:B------:R-:W-:-:S03]  /*0be0*/  MOV R14, R19 ;  /* 0x00000013000e7202 */ /* 0x000fc60000000f00 */
[----:B------:R-:W-:-:S07]  /*0bf0*/  IMAD.MOV.U32 R29, RZ, RZ, R25 ;  /* 0x000000ffff1d7224 */ /* 0x000fce00078e0019 */
[----:B------:R-:W-:Y:S05]  /*0c00*/  WARPSYNC.COLLECTIVE R15, `(.L_x_74) ;  /* 0x000000000f087348 */ /* 0x000fea0003c00000 */
[----:B------:R0:W1:Y:S02]  /*0c10*/  SHFL.BFLY P2, R28, R29, R17, R16 ;  /* 0x0c0000111d1c7389 */ /* 0x0000640000040010 */
[----:B01----:R-:W-:Y:S05]  /*0c20*/  ENDCOLLECTIVE ;  /* 0x000000000000791b */ /* 0x003fea0003800000 */
.L_x_74:
[----:B------:R-:W-:Y:S05]  /*0c30*/  BRA `(.L_x_75) ;  /* 0xfffffff800b87947 */ /* 0x000fea000383ffff */
.L_x_76:
        /* <DEDUP_REMOVED lines=12> */
.L_x_338:


//--------------------- .text._cupy_channelizer_32x32_float32_complex64 --------------------------
	.section	.text._cupy_channelizer_32x32_float32_complex64,"ax",@progbits
	.align	128
        .global         _cupy_channelizer_32x32_float32_complex64
        .type           _cupy_channelizer_32x32_float32_complex64,@function
        .size           _cupy_channelizer_32x32_float32_complex64,(.L_x_339 - _cupy_channelizer_32x32_float32_complex64)
        .other          _cupy_channelizer_32x32_float32_complex64,@"STO_CUDA_ENTRY STV_DEFAULT"
_cupy_channelizer_32x32_float32_complex64:
.text._cupy_channelizer_32x32_float32_complex64:
        /* <DEDUP_REMOVED lines=16> */
[----:B0-----:R-:W4:Y:S01]  /*0100*/  @P0 LDG.E.CONSTANT R2, desc[UR4][R2.64] ;  /* 0x0000000402020981 */ /* 0x001f22000c1e9900 */
[----:B------:R-:W-:Y:S01]  /*0110*/  UMOV UR7, 0x400 ;  /* 0x0000040000077882 */ /* 0x000fe20000000000 */
[----:B--2---:R-:W-:Y:S01]  /*0120*/  @P0 IMAD.U32 R17, RZ, RZ, UR8 ;  /* 0x00000008ff110e24 */ /* 0x004fe2000f8e00ff */
[----:B------:R-:W-:Y:S02]  /*0130*/  @P0 MOV R0, UR7 ;  /* 0x0000000700000c02 */ /* 0x000fe40008000f00 */
[----:B---3--:R-:W-:Y:S02]  /*0140*/  ISETP.LE.U32.AND P1, PT, R4, UR6, PT ;  /* 0x0000000604007c0c */ /* 0x008fe4000bf23070 */
[----:B------:R-:W-:Y:S01]  /*0150*/  @P0 LEA R9, R17, R0, 0x18 ;  /* 0x0000000011090211 */ /* 0x000fe200078ec0ff */
[----:B------:R-:W-:Y:S01]  /*0160*/  @!P0 IMAD.U32 R17, RZ, RZ, UR8 ;  /* 0x00000008ff118e24 */ /* 0x000fe2000f8e00ff */
[----:B------:R-:W-:Y:S02]  /*0170*/  @!P0 MOV R0, UR7 ;  /* 0x0000000700008c02 */ /* 0x000fe40008000f00 */
[----:B------:R-:W-:-:S02]  /*0180*/  @P0 LEA R5, R14, R9, 0x7 ;  /* 0x000000090e050211 */ /* 0x000fc400078e38ff */
[----:B------:R-:W-:Y:S02]  /*0190*/  @!P0 LEA R9, R17, R0, 0x18 ;  /* 0x0000000011098211 */ /* 0x000fe400078ec0ff */
[----:B------:R-:W-:-:S03]  /*01a0*/  @P0 LEA R5, R12, R5, 0x2 ;  /* 0x000000050c050211 */ /* 0x000fc600078e10ff */
[----:B------:R-:W-:-:S04]  /*01b0*/  @!P0 IMAD R3, R14, 0x80, R9 ;  /* 0x000000800e038824 */ /* 0x000fc800078e0209 */
[----:B------:R-:W-:Y:S01]  /*01c0*/  @!P0 IMAD R3, R12, 0x4, R3 ;  /* 0x000000040c038824 */ /* 0x000fe200078e0203 */
[----:B----4-:R0:W-:Y:S04]  /*01d0*/  @P0 STS [R5], R2 ;  /* 0x0000000205000388 */ /* 0x0101e80000000800 */
[----:B------:R0:W-:Y:S01]  /*01e0*/  @!P0 STS [R3], RZ ;  /* 0x000000ff03008388 */ /* 0x0001e20000000800 */
[----:B------:R-:W-:Y:S05]  /*01f0*/  @P1 EXIT ;  /* 0x000000000000194d */ /* 0x000fea0003800000 */
[----:B0-----:R-:W0:Y:S01]  /*0200*/  LDC.64 R4, c[0x0][0x390] ;  /* 0x0000e400ff047b82 */ /* 0x001e220000000a00 */
[----:B------:R-:W-:Y:S01]  /*0210*/  IADD3 R0, PT, PT, R0, 0x1000, RZ ;  /* 0x0000100000007810 */ /* 0x000fe20007ffe0ff */
[----:B------:R-:W-:Y:S01]  /*0220*/  IMAD R13, R13, 0x20, R12 ;  /* 0x000000200d0d7824 */ /* 0x000fe200078e020c */
[----:B------:R-:W-:Y:S01]  /*0230*/  LOP3.LUT R11, RZ, R15, RZ, 0x33, !PT ;  /* 0x0000000fff0b7212 */ /* 0x000fe200078e33ff */
[----:B------:R-:W1:Y:S01]  /*0240*/  LDCU UR7, c[0x0][0x364] ;  /* 0x00006c80ff0777ac */ /* 0x000e620008000800 */
[----:B------:R-:W-:Y:S02]  /*0250*/  LEA R17, R17, R0, 0x18 ;  /* 0x0000000011117211 */ /* 0x000fe400078ec0ff */
[C---:B------:R-:W-:Y:S01]  /*0260*/  LEA R9, R12.reuse, R9, 0x7 ;  /* 0x000000090c097211 */ /* 0x040fe200078e38ff */
[----:B------:R-:W2:Y:S01]  /*0270*/  LDC R10, c[0x0][0x380] ;  /* 0x0000e000ff0a7b82 */ /* 0x000ea20000000800 */
[----:B------:R-:W-:Y:S01]  /*0280*/  IMAD.IADD R11, R11, 0x1, R6 ;  /* 0x000000010b0b7824 */ /* 0x000fe200078e0206 */
[----:B------:R-:W-:Y:S01]  /*0290*/  LOP3.LUT R8, RZ, R12, RZ, 0x33, !PT ;  /* 0x0000000cff087212 */ /* 0x000fe200078e33ff */
[----:B------:R-:W-:Y:S01]  /*02a0*/  IMAD R19, R12, 0x80, R17 ;  /* 0x000000800c137824 */ /* 0x000fe200078e0211 */
[-C--:B------:R-:W-:Y:S01]  /*02b0*/  ISETP.GE.U32.AND P1, PT, R13, R6.reuse, PT ;  /* 0x000000060d00720c */ /* 0x080fe20003f26070 */
[----:B------:R-:W3:Y:S01]  /*02c0*/  LDCU UR9, c[0x0][0x380] ;  /* 0x00007000ff0977ac */ /* 0x000ee20008000800 */
[----:B------:R-:W-:Y:S01]  /*02d0*/  LEA R0, R14, R9, 0x2 ;  /* 0x000000090e007211 */ /* 0x000fe200078e10ff */
[----:B------:R-:W-:Y:S01]  /*02e0*/  IMAD R9, R12, R6, R11 ;  /* 0x000000060c097224 */ /* 0x000fe200078e020b */
[----:B------:R-:W4:Y:S01]  /*02f0*/  LDC.64 R2, c[0x0][0x390] ;  /* 0x0000e400ff027b82 */ /* 0x000f220000000a00 */
[----:B------:R-:W-:Y:S01]  /*0300*/  LEA R17, R14, R17, 0x7 ;  /* 0x000000110e117211 */ /* 0x000fe200078e38ff */
[----:B------:R-:W0:Y:S01]  /*0310*/  LDCU UR10, c[0x0][0x388] ;  /* 0x00007100ff0a77ac */ /* 0x000e220008000800 */
[----:B------:R-:W-:-:S02]  /*0320*/  IADD3 R8, PT, PT, R8, R7, RZ ;  /* 0x0000000708087210 */ /* 0x000fc40007ffe0ff */
[C---:B------:R-:W-:Y:S01]  /*0330*/  ISETP.EQ.AND P1, PT, R14.reuse, RZ, !P1 ;  /* 0x000000ff0e00720c */ /* 0x040fe20004f22270 */
[----:B------:R-:W-:Y:S01]  /*0340*/  IMAD R14, R14, 0x4, R19 ;  /* 0x000000040e0e7824 */ /* 0x000fe200078e0213 */
[----:B------:R-:W-:Y:S01]  /*0350*/  IADD3 R16, PT, PT, R12, 0x1, -R7 ;  /* 0x000000010c107810 */ /* 0x000fe20007ffe807 */
[----:B0-----:R-:W-:Y:S01]  /*0360*/  IMAD.WIDE.U32 R4, R9, 0x4, R4 ;  /* 0x0000000409047825 */ /* 0x001fe200078e0004 */
[----:B------:R-:W-:Y:S01]  /*0370*/  LEA R18, R8, R17, 0x2 ;  /* 0x0000001108127211 */ /* 0x000fe200078e10ff */
[----:B------:R-:W0:Y:S02]  /*0380*/  LDCU UR8, c[0x0][0x384] ;  /* 0x00007080ff0877ac */ /* 0x000e240008000800 */
[----:B------:R-:W-:Y:S02]  /*0390*/  IMAD.U32 R19, RZ, RZ, UR6 ;  /* 0x00000006ff137e24 */ /* 0x000fe4000f8e00ff */
[----:B-1-3--:R-:W-:-:S07]  /*03a0*/  IMAD R20, R12, 0x4, R17 ;  /* 0x000000040c147824 */ /* 0x00afce00078e0211 */
.L_x_83:
[----:B0-----:R-:W-:-:S13]  /*03b0*/  ISETP.GE.U32.AND P2, PT, R19, UR8, PT ;  /* 0x0000000813007c0c */ /* 0x001fda000bf46070 */
[----:B-1-3--:R-:W-:Y:S05]  /*03c0*/  @!P2 BRA `(.L_x_77) ;  /* 0x00000000001ca947 */ /* 0x00afea0003800000 */
[----:B------:R-:W-:Y:S05]  /*03d0*/  @!P0 BRA `(.L_x_78) ;  /* 0x00000000003c8947 */ /* 0x000fea0003800000 */
[----:B------:R-:W-:-:S05]  /*03e0*/  IADD3 R6, PT, PT, R16, R19, RZ ;  /* 0x0000001310067210 */ /* 0x000fca0007ffe0ff */
[----:B------:R-:W-:-:S04]  /*03f0*/  IMAD R7, R6, UR9, R11 ;  /* 0x0000000906077c24 */ /* 0x000fc8000f8e020b */
[----:B----4-:R-:W-:-:S06]  /*0400*/  IMAD.WIDE.U32 R6, R7, 0x4, R2 ;  /* 0x0000000407067825 */ /* 0x010fcc00078e0002 */
[----:B------:R-:W3:Y:S04]  /*0410*/  LDG.E.CONSTANT R7, desc[UR4][R6.64] ;  /* 0x0000000406077981 */ /* 0x000ee8000c1e9900 */
[----:B---3--:R0:W-:Y:S01]  /*0420*/  STS [R18], R7 ;  /* 0x0000000712007388 */ /* 0x0081e20000000800 */
[----:B------:R-:W-:Y:S05]  /*0430*/  BRA `(.L_x_78) ;  /* 0x0000000000247947 */ /* 0x000fea0003800000 */
.L_x_77:
[----:B------:R-:W-:-:S04]  /*0440*/  ISETP.GE.U32.AND P2, PT, R19, R12, PT ;  /* 0x0000000c1300720c */ /* 0x000fc80003f46070 */
[----:B------:R-:W-:-:S13]  /*0450*/  ISETP.GE.U32.OR P2, PT, R15, UR9, !P2 ;  /* 0x000000090f007c0c */ /* 0x000fda000d746470 */
[----:B------:R-:W-:Y:S05]  /*0460*/  @P2 BRA `(.L_x_79) ;  /* 0x0000000000142947 */ /* 0x000fea0003800000 */
[----:B------:R-:W3:Y:S01]  /*0470*/  LDG.E.CONSTANT R6, desc[UR4][R4.64] ;  /* 0x0000000404067981 */ /* 0x000ee2000c1e9900 */
[----:B------:R-:W-:-:S05]  /*0480*/  IMAD.IADD R8, R19, 0x1, -R12 ;  /* 0x0000000113087824 */ /* 0x000fca00078e0a0c */
[----:B------:R-:W-:-:S05]  /*0490*/  LEA R7, R8, R17, 0x2 ;  /* 0x0000001108077211 */ /* 0x000fca00078e10ff */
[----:B---3--:R1:W-:Y:S01]  /*04a0*/  STS [R7], R6 ;  /* 0x0000000607007388 */ /* 0x0083e20000000800 */
[----:B------:R-:W-:Y:S05]  /*04b0*/  BRA `(.L_x_78) ;  /* 0x0000000000047947 */ /* 0x000fea0003800000 */
.L_x_79:
[----:B------:R3:W-:Y:S02]  /*04c0*/  STS [R20], RZ ;  /* 0x000000ff14007388 */ /* 0x0007e40000000800 */
.L_x_78:
[----:B--2---:R-:W-:Y:S01]  /*04d0*/  ISETP.GE.U32.AND P2, PT, R13, R10, PT ;  /* 0x0000000a0d00720c */ /* 0x004fe20003f46070 */
[----:B------:R-:W-:Y:S05]  /*04e0*/  WARPSYNC.ALL ;  /* 0x0000000000007948 */ /* 0x000fea0003800000 */
[----:B------:R-:W-:Y:S01]  /*04f0*/  BAR.SYNC.DEFER_BLOCKING 0x0 ;  /* 0x0000000000007b1d */ /* 0x000fe20000010000 */
[----:B01----:R-:W-:-:S05]  /*0500*/  CS2R R6, SRZ ;  /* 0x0000000000067805 */ /* 0x003fca000001ff00 */
[----:B------:R-:W-:Y:S04]  /*0510*/  BSSY B0, `(.L_x_80) ;  /* 0x000001b000007945 */ /* 0x000fe80003800000 */
[----:B------:R-:W-:Y:S05]  /*0520*/  @P2 BRA `(.L_x_81) ;  /* 0x0000000000642947 */ /* 0x000fea0003800000 */
[----:B------:R-:W-:Y:S01]  /*0530*/  LDS R6, [R0] ;  /* 0x0000000000067984 */ /* 0x000fe20000000800 */
[----:B------:R-:W-:-:S03]  /*0540*/  UMOV UR6, 0xffffffff ;  /* 0xffffffff00067882 */ /* 0x000fc60000000000 */
[----:B------:R-:W0:Y:S02]  /*0550*/  LDS R7, [R14] ;  /* 0x000000000e077984 */ /* 0x000e240000000800 */
[----:B0-----:R-:W-:Y:S01]  /*0560*/  FMUL R6, R6, R7 ;  /* 0x0000000706067220 */ /* 0x001fe20000400000 */
[----:B------:R-:W-:Y:S06]  /*0570*/  BRA.DIV UR6, `(.L_x_82) ;  /* 0x0000000206747947 */ /* 0x000fec000b800000 */
[----:B------:R-:W0:Y:S01]  /*0580*/  SHFL.BFLY PT, R21, R6, 0x10, 0x1f ;  /* 0x0e001f0006157f89 */ /* 0x000e2200000e0000 */
[----:B------:R-:W-:-:S05]  /*0590*/  HFMA2 R23, -RZ, RZ, 0, 0 ;  /* 0x00000000ff177431 */ /* 0x000fca00000001ff */
[----:B------:R-:W-:-:S05]  /*05a0*/  FADD R24, RZ, R23 ;  /* 0x00000017ff187221 */ /* 0x000fca0000000000 */
[----:B------:R-:W1:Y:S01]  /*05b0*/  SHFL.BFLY PT, R25, R24, 0x8, 0x1f ;  /* 0x0d001f0018197f89 */ /* 0x000e6200000e0000 */
[----:B0-----:R-:W-:-:S05]  /*05c0*/  FADD R21, R6, R21 ;  /* 0x0000001506157221 */ /* 0x001fca0000000000 */
[----:B------:R-:W0:Y:S01]  /*05d0*/  SHFL.BFLY PT, R22, R21, 0x8, 0x1f ;  /* 0x0d001f0015167f89 */ /* 0x000e2200000e0000 */
[----:B-1----:R-:W-:-:S05]  /*05e0*/  FADD R25, R24, R25 ;  /* 0x0000001918197221 */ /* 0x002fca0000000000 */
        /* <DEDUP_REMOVED lines=8> */
[----:B------:R-:W-:Y:S01]  /*0670*/  SHFL.BFLY PT, R24, R27, 0x1, 0x1f ;  /* 0x0c201f001b187f89 */ /* 0x000fe200000e0000 */
[----:B0-----:R-:W-:-:S05]  /*0680*/  FADD R21, R23, R6 ;  /* 0x0000000617157221 */ /* 0x001fca0000000000 */
[----:B------:R-:W0:Y:S02]  /*0690*/  SHFL.BFLY PT, R6, R21, 0x1, 0x1f ;  /* 0x0c201f0015067f89 */ /* 0x000e2400000e0000 */
[----:B0-----:R-:W-:-:S07]  /*06a0*/  FADD R6, R21, R6 ;  /* 0x0000000615067221 */ /* 0x001fce0000000000 */
.L_x_94:
[----:B------:R-:W-:-:S07]  /*06b0*/  FADD R7, R27, R24 ;  /* 0x000000181b077221 */ /* 0x000fce0000000000 */
.L_x_81:
[----:B------:R-:W-:Y:S05]  /*06c0*/  BSYNC B0 ;  /* 0x0000000000007941 */ /* 0x000fea0003800000 */
.L_x_80:
        /* <DEDUP_REMOVED lines=8> */
.L_x_82:
[----:B------:R-:W-:Y:S01]  /*0750*/  HFMA2 R9, -RZ, RZ, 0, 9.5367431640625e-07 ;  /* 0x00000010ff097431 */ /* 0x000fe200000001ff */
[----:B------:R-:W-:Y:S01]  /*0760*/  MOV R29, R6 ;  /* 0x00000006001d7202 */ /* 0x000fe20000000f00 */
[----:B------:R-:W-:Y:S01]  /*0770*/  IMAD.MOV.U32 R8, RZ, RZ, 0x1f ;  /* 0x0000001fff087424 */ /* 0x000fe200078e00ff */
[----:B------:R-:W-:-:S07]  /*0780*/  MOV R7, 0xffffffff ;  /* 0xffffffff00077802 */ /* 0x000fce0000000f00 */
[----:B---34-:R-:W-:Y:S05]  /*0790*/  WARPSYNC.COLLECTIVE R7, `(.L_x_84) ;  /* 0x0000000007087348 */ /* 0x018fea0003c00000 */
[----:B------:R0:W1:Y:S02]  /*07a0*/  SHFL.BFLY P2, R28, R29, R9, R8 ;  /* 0x0c0000091d1c7389 */ /* 0x0000640000040008 */
[----:B01-34-:R-:W-:Y:S05]  /*07b0*/  ENDCOLLECTIVE ;  /* 0x000000000000791b */ /* 0x01bfea0003800000 */
.L_x_84:
[----:B------:R-:W-:Y:S01]  /*07c0*/  HFMA2 R9, -RZ, RZ, 0, 4.76837158203125e-07 ;  /* 0x00000008ff097431 */ /* 0x000fe200000001ff */
[----:B------:R-:W-:-:S05]  /*07d0*/  MOV R21, R28 ;  /* 0x0000001c00157202 */ /* 0x000fca0000000f00 */
[----:B------:R-:W-:-:S04]  /*07e0*/  FADD R21, R6, R21 ;  /* 0x0000001506157221 */ /* 0x000fc80000000000 */
[----:B------:R-:W-:-:S07]  /*07f0*/  IMAD.MOV.U32 R29, RZ, RZ, R21 ;  /* 0x000000ffff1d7224 */ /* 0x000fce00078e0015 */
[----:B------:R-:W-:Y:S05]  /*0800*/  WARPSYNC.COLLECTIVE R7, `(.L_x_85) ;  /* 0x0000000007087348 */ /* 0x000fea0003c00000 */
[----:B------:R0:W1:Y:S02]  /*0810*/  SHFL.BFLY P2, R28, R29, R9, R8 ;  /* 0x0c0000091d1c7389 */ /* 0x0000640000040008 */
[----:B01----:R-:W-:Y:S05]  /*0820*/  ENDCOLLECTIVE ;  /* 0x000000000000791b */ /* 0x003fea0003800000 */
.L_x_85:
[----:B------:R-:W-:Y:S01]  /*0830*/  HFMA2 R9, -RZ, RZ, 0, 2.384185791015625e-07 ;  /* 0x00000004ff097431 */ /* 0x000fe200000001ff */
[----:B------:R-:W-:-:S05]  /*0840*/  MOV R22, R28 ;  /* 0x0000001c00167202 */ /* 0x000fca0000000f00 */
[----:B------:R-:W-:-:S04]  /*0850*/  FADD R22, R21, R22 ;  /* 0x0000001615167221 */ /* 0x000fc80000000000 */
[----:B------:R-:W-:-:S07]  /*0860*/  IMAD.MOV.U32 R29, RZ, RZ, R22 ;  /* 0x000000ffff1d7224 */ /* 0x000fce00078e0016 */
[----:B------:R-:W-:Y:S05]  /*0870*/  WARPSYNC.COLLECTIVE R7, `(.L_x_86) ;  /* 0x0000000007087348 */ /* 0x000fea0003c00000 */
[----:B------:R0:W1:Y:S02]  /*0880*/  SHFL.BFLY P2, R28, R29, R9, R8 ;  /* 0x0c0000091d1c7389 */ /* 0x0000640000040008 */
[----:B01----:R-:W-:Y:S05]  /*0890*/  ENDCOLLECTIVE ;  /* 0x000000000000791b */ /* 0x003fea0003800000 */
.L_x_86:
[----:B------:R-:W-:Y:S01]  /*08a0*/  HFMA2 R9, -RZ, RZ, 0, 1.1920928955078125e-07 ;  /* 0x00000002ff097431 */ /* 0x000fe200000001ff */
[----:B------:R-:W-:-:S05]  /*08b0*/  MOV R23, R28 ;  /* 0x0000001c00177202 */ /* 0x000fca0000000f00 */
[----:B------:R-:W-:-:S04]  /*08c0*/  FADD R23, R22, R23 ;  /* 0x0000001716177221 */ /* 0x000fc80000000000 */
[----:B------:R-:W-:-:S07]  /*08d0*/  IMAD.MOV.U32 R29, RZ, RZ, R23 ;  /* 0x000000ffff1d7224 */ /* 0x000fce00078e0017 */
[----:B------:R-:W-:Y:S05]  /*08e0*/  WARPSYNC.COLLECTIVE R7, `(.L_x_87) ;  /* 0x0000000007087348 */ /* 0x000fea0003c00000 */
[----:B------:R0:W1:Y:S02]  /*08f0*/  SHFL.BFLY P2, R28, R29, R9, R8 ;  /* 0x0c0000091d1c7389 */ /* 0x0000640000040008 */
[----:B01----:R-:W-:Y:S05]  /*0900*/  ENDCOLLECTIVE ;  /* 0x000000000000791b */ /* 0x003fea0003800000 */
.L_x_87:
[----:B------:R-:W-:Y:S01]  /*0910*/  HFMA2 R9, -RZ, RZ, 0, 5.9604644775390625e-08 ;  /* 0x00000001ff097431 */ /* 0x000fe200000001ff */
[----:B------:R-:W-:-:S05]  /*0920*/  MOV R6, R28 ;  /* 0x0000001c00067202 */ /* 0x000fca0000000f00 */
[----:B------:R-:W-:-:S04]  /*0930*/  FADD R21, R23, R6 ;  /* 0x0000000617157221 */ /* 0x000fc80000000000 */
[----:B------:R-:W-:-:S07]  /*0940*/  IMAD.MOV.U32 R29, RZ, RZ, R21 ;  /* 0x000000ffff1d7224 */ /* 0x000fce00078e0015 */
[----:B------:R-:W-:Y:S05]  /*0950*/  WARPSYNC.COLLECTIVE R7, `(.L_x_88) ;  /* 0x0000000007087348 */ /* 0x000fea0003c00000 */
[----:B------:R0:W1:Y:S02]  /*0960*/  SHFL.BFLY P2, R28, R29, R9, R8 ;  /* 0x0c0000091d1c7389 */ /* 0x0000640000040008 */
[----:B01----:R-:W-:Y:S05]  /*0970*/  ENDCOLLECTIVE ;  /* 0x000000000000791b */ /* 0x003fea0003800000 */
.L_x_88:
[----:B------:R-:W-:Y:S02]  /*0980*/  HFMA2 R9, -RZ, RZ, 0, 9.5367431640625e-07 ;  /* 0x00000010ff097431 */ /* 0x000fe400000001ff */
[----:B------:R-:W-:Y:S01]  /*0990*/  IMAD.MOV.U32 R29, RZ, RZ, RZ ;  /* 0x000000ffff1d7224 */ /* 0x000fe200078e00ff */
[----:B------:R-:W-:-:S07]  /*09a0*/  MOV R6, R28 ;  /* 0x0000001c00067202 */ /* 0x000fce0000000f00 */
[----:B------:R-:W-:Y:S05]  /*09b0*/  WARPSYNC.COLLECTIVE R7, `(.L_x_89) ;  /* 0x0000000007087348 */ /* 0x000fea0003c00000 */
[----:B------:R0:W1:Y:S02]  /*09c0*/  SHFL.BFLY P2, R28, R29, R9, R8 ;  /* 0x0c0000091d1c7389 */ /* 0x0000640000040008 */
[----:B01----:R-:W-:Y:S05]  /*09d0*/  ENDCOLLECTIVE ;  /* 0x000000000000791b */ /* 0x003fea0003800000 */
.L_x_89:
[----:B------:R-:W-:Y:S01]  /*09e0*/  FADD R6, R21, R6 ;  /* 0x0000000615067221 */ /* 0x000fe20000000000 */
[----:B------:R-:W-:Y:S01]  /*09f0*/  HFMA2 R9, -RZ, RZ, 0, 4.76837158203125e-07 ;  /* 0x00000008ff097431 */ /* 0x000fe200000001ff */
[----:B------:R-:W-:-:S05]  /*0a00*/  MOV R23, R28 ;  /* 0x0000001c00177202 */ /* 0x000fca0000000f00 */
[----:B------:R-:W-:-:S04]  /*0a10*/  FADD R24, RZ, R23 ;  /* 0x00000017ff187221 */ /* 0x000fc80000000000 */
[----:B------:R-:W-:-:S07]  /*0a20*/  IMAD.MOV.U32 R29, RZ, RZ, R24 ;  /* 0x000000ffff1d7224 */ /* 0x000fce00078e0018 */
[----:B------:R-:W-:Y:S05]  /*0a30*/  WARPSYNC.COLLECTIVE R7, `(.L_x_90) ;  /* 0x0000000007087348 */ /* 0x000fea0003c00000 */
[----:B------:R0:W1:Y:S02]  /*0a40*/  SHFL.BFLY P2, R28, R29, R9, R8 ;  /* 0x0c0000091d1c7389 */ /* 0x0000640000040008 */
[----:B01----:R-:W-:Y:S05]  /*0a50*/  ENDCOLLECTIVE ;  /* 0x000000000000791b */ /* 0x003fea0003800000 */
.L_x_90:
[----:B------:R-:W-:Y:S01]  /*0a60*/  HFMA2 R9, -RZ, RZ, 0, 2.384185791015625e-07 ;  /* 0x00000004ff097431 */ /* 0x000fe200000001ff */
[----:B------:R-:W-:-:S05]  /*0a70*/  MOV R25, R28 ;  /* 0x0000001c00197202 */ /* 0x000fca0000000f00 */
[----:B------:R-:W-:-:S04]  /*0a80*/  FADD R25, R24, R25 ;  /* 0x0000001918197221 */ /* 0x000fc80000000000 */
[----:B------:R-:W-:-:S07]  /*0a90*/  IMAD.MOV.U32 R29, RZ, RZ, R25 ;  /* 0x000000ffff1d7224 */ /* 0x000fce00078e0019 */
[----:B------:R-:W-:Y:S05]  /*0aa0*/  WARPSYNC.COLLECTIVE R7, `(.L_x_91) ;  /* 0x0000000007087348 */ /* 0x000fea0003c00000 */
[----:B------:R0:W1:Y:S02]  /*0ab0*/  SHFL.BFLY P2, R28, R29, R9, R8 ;  /* 0x0c0000091d1c7389 */ /* 0x0000640000040008 */
[----:B01----:R-:W-:Y:S05]  /*0ac0*/  ENDCOLLECTIVE ;  /* 0x000000000000791b */ /* 0x003fea0003800000 */
.L_x_91:
[----:B------:R-:W-:Y:S01]  /*0ad0*/  HFMA2 R9, -RZ, RZ, 0, 1.1920928955078125e-07 ;  /* 0x00000002ff097431 */ /* 0x000fe200000001ff */
[----:B------:R-:W-:-:S05]  /*0ae0*/  MOV R26, R28 ;  /* 0x0000001c001a7202 */ /* 0x000fca0000000f00 */
[----:B------:R-:W-:-:S04]  /*0af0*/  FADD R26, R25, R26 ;  /* 0x0000001a191a7221 */ /* 0x000fc80000000000 */
[----:B------:R-:W-:-:S07]  /*0b00*/  IMAD.MOV.U32 R29, RZ, RZ, R26 ;  /* 0x000000ffff1d7224 */ /* 0x000fce00078e001a */
[----:B------:R-:W-:Y:S05]  /*0b10*/  WARPSYNC.COLLECTIVE R7, `(.L_x_92) ;  /* 0x0000000007087348 */ /* 0x000fea0003c00000 */
[----:B------:R0:W1:Y:S02]  /*0b20*/  SHFL.BFLY P2, R28, R29, R9, R8 ;  /* 0x0c0000091d1c7389 */ /* 0x0000640000040008 */
[----:B01----:R-:W-:Y:S05]  /*0b30*/  ENDCOLLECTIVE ;  /* 0x000000000000791b */ /* 0x003fea0003800000 */
.L_x_92:
[----:B------:R-:W-:Y:S01]  /*0b40*/  HFMA2 R9, -RZ, RZ, 0, 5.9604644775390625e-08 ;  /* 0x00000001ff097431 */ /* 0x000fe200000001ff */
[----:B------:R-:W-:-:S05]  /*0b50*/  MOV R27, R28 ;  /* 0x0000001c001b7202 */ /* 0x000fca0000000f00 */
[----:B------:R-:W-:-:S04]  /*0b60*/  FADD R27, R26, R27 ;  /* 0x0000001b1a1b7221 */ /* 0x000fc80000000000 */
[----:B------:R-:W-:-:S07]  /*0b70*/  IMAD.MOV.U32 R29, RZ, RZ, R27 ;  /* 0x000000ffff1d7224 */ /* 0x000fce00078e001b */
[----:B------:R-:W-:Y:S05]  /*0b80*/  WARPSYNC.COLLECTIVE R7, `(.L_x_93) ;  /* 0x0000000007087348 */ /* 0x000fea0003c00000 */
[----:B------:R0:W1:Y:S02]  /*0b90*/  SHFL.BFLY P2, R28, R29, R9, R8 ;  /* 0x0c0000091d1c7389 */ /* 0x0000640000040008 */
[----:B01----:R-:W-:Y:S05]  /*0ba0*/  ENDCOLLECTIVE ;  /* 0x000000000000791b */ /* 0x003fea0003800000 */
.L_x_93:
[----:B------:R-:W-:Y:S01]  /*0bb0*/  MOV R24, R28 ;  /* 0x0000001c00187202 */ /* 0x000fe20000000f00 */
[----:B------:R-:W-:Y:S06]  /*0bc0*/  BRA `(.L_x_94) ;  /* 0xfffffff800b87947 */ /* 0x000fec000383ffff */
.L_x_95:
        /* <DEDUP_REMOVED lines=11> */
.L_x_339:


//--------------------- .text._cupy_channelizer_16x16_complex128_complex128 --------------------------
	.section	.text._cupy_channelizer_16x16_complex128_complex128,"ax",@progbits
	.align	128
        .global         _cupy_channelizer_16x16_complex128_complex128
        .type           _cupy_channelizer_16x16_complex128_complex128,@function
        .size           _cupy_channelizer_16x16_complex128_complex128,(.L_x_340 - _cupy_channelizer_16x16_complex128_complex128)
        .other          _cupy_channelizer_16x16_complex128_complex128,@"STO_CUDA_ENTRY STV_DEFAULT"
_cupy_channelizer_16x16_complex128_complex128:
.text._cupy_channelizer_16x16_complex128_complex128:
        /* <DEDUP_REMOVED lines=56> */
.L_x_102:
        /* <DEDUP_REMOVED lines=11> */
.L_x_96:
        /* <DEDUP_REMOVED lines=9> */
.L_x_98:
[----:B------:R-:W-:-:S05]  /*04c0*/  IMAD R8, R0, 0x10, R7 ;  /* 0x0000001000087824 */ /* 0x000fca00078e0207 */
[----:B------:R2:W-:Y:S02]  /*04d0*/  STS.128 [R8], RZ ;  /* 0x000000ff08007388 */ /* 0x0005e40000000c00 */
.L_x_97:
        /* <DEDUP_REMOVED lines=8> */
[----:B------:R-:W0:Y:S01]  /*0560*/  S2R R25, SR_LANEID ;  /* 0x0000000000197919 */ /* 0x000e220000000000 */
[----:B------:R-:W-:Y:S01]  /*0570*/  MOV R18, 0xffff ;  /* 0x0000ffff00127802 */ /* 0x000fe20000000f00 */
[----:B------:R-:W-:Y:S01]  /*0580*/  VOTEU.ANY UR10, UPT, PT ;  /* 0x00000000000a7886 */ /* 0x000fe200038e0100 */
[----:B------:R-:W-:Y:S04]  /*0590*/  LDS.128 R8, [R2] ;  /* 0x0000000002087984 */ /* 0x000fe80000000c00 */
[----:B------:R-:W1:Y:S01]  /*05a0*/  LDS.128 R12, [R4] ;  /* 0x00000000040c7984 */ /* 0x000e620000000c00 */
[----:B0-----:R-:W-:-:S04]  /*05b0*/  LOP3.LUT R25, R25, 0xfffffff0, RZ, 0xc0, !PT ;  /* 0xfffffff019197812 */ /* 0x001fc800078ec0ff */
[----:B------:R-:W-:-:S04]  /*05c0*/  SHF.L.U32 R25, R18, R25, RZ ;  /* 0x0000001912197219 */ /* 0x000fc800000006ff */
[----:B------:R-:W0:Y:S08]  /*05d0*/  MATCH.ANY R18, R25 ;  /* 0x00000000191273a1 */ /* 0x000e3000000e8000 */
[----:B------:R-:W2:Y:S01]  /*05e0*/  REDUX.OR UR6, R25 ;  /* 0x00000000190673c4 */ /* 0x000ea20000004000 */
[C---:B-1----:R-:W-:Y:S02]  /*05f0*/  DMUL R26, R10.reuse, R14 ;  /* 0x0000000e0a1a7228 */ /* 0x042fe40000000000 */
[----:B------:R-:W-:-:S06]  /*0600*/  DMUL R10, R10, R12 ;  /* 0x0000000c0a0a7228 */ /* 0x000fcc0000000000 */
[C---:B------:R-:W-:Y:S02]  /*0610*/  DFMA R12, R8.reuse, R12, -R26 ;  /* 0x0000000c080c722b */ /* 0x040fe4000000081a */
[----:B------:R-:W-:Y:S01]  /*0620*/  DFMA R14, R8, R14, R10 ;  /* 0x0000000e080e722b */ /* 0x000fe2000000000a */
[----:B0-----:R-:W-:-:S13]  /*0630*/  LOP3.LUT P2, RZ, R25, UR10, R18, 0x40, !PT ;  /* 0x0000000a19ff7c12 */ /* 0x001fda000f844012 */
[----:B--2---:R-:W-:Y:S05]  /*0640*/  @!P2 BRA.DIV UR6, `(.L_x_101) ;  /* 0x000000020690a947 */ /* 0x004fea000b800000 */
        /* <DEDUP_REMOVED lines=23> */
.L_x_135:
[----:B--2---:R-:W-:Y:S02]  /*07c0*/  IMAD.MOV.U32 R25, RZ, RZ, R24 ;  /* 0x000000ffff197224 */ /* 0x004fe400078e0018 */
[----:B---3--:R-:W-:-:S06]  /*07d0*/  IMAD.MOV.U32 R24, RZ, RZ, R18 ;  /* 0x000000ffff187224 */ /* 0x008fcc00078e0012 */
[----:B------:R-:W-:-:S11]  /*07e0*/  DADD R10, R10, R24 ;  /* 0x000000000a0a7229 */ /* 0x000fd60000000018 */
.L_x_100:
[----:B------:R-:W-:Y:S05]  /*07f0*/  BSYNC B0 ;  /* 0x0000000000007941 */ /* 0x000fea0003800000 */
.L_x_99:
        /* <DEDUP_REMOVED lines=9> */
.L_x_101:
[----:B------:R-:W-:Y:S01]  /*0890*/  BSSY B1, `(.L_x_103) ;  /* 0x0000007000017945 */ /* 0x000fe20003800000 */
[----:B------:R-:W-:Y:S01]  /*08a0*/  IMAD.MOV.U32 R20, RZ, RZ, R13 ;  /* 0x000000ffff147224 */ /* 0x000fe200078e000d */
[----:B------:R-:W-:Y:S01]  /*08b0*/  MOV R18, 0x101f ;  /* 0x0000101f00127802 */ /* 0x000fe20000000f00 */
[----:B------:R-:W-:-:S07]  /*08c0*/  IMAD.MOV.U32 R27, RZ, RZ, 0x8 ;  /* 0x00000008ff1b7424 */ /* 0x000fce00078e00ff */
[----:B------:R-:W-:Y:S05]  /*08d0*/  WARPSYNC.COLLECTIVE R25, `(.L_x_104) ;  /* 0x0000000019087348 */ /* 0x000fea0003c00000 */
[----:B------:R0:W1:Y:S02]  /*08e0*/  SHFL.BFLY P2, R18, R20, R27, R18 ;  /* 0x0c00001b14127389 */ /* 0x0000640000040012 */
[----:B01----:R-:W-:Y:S05]  /*08f0*/  ENDCOLLECTIVE ;  /* 0x000000000000791b */ /* 0x003fea0003800000 */
.L_x_104:
[----:B------:R-:W-:Y:S05]  /*0900*/  BSYNC B1 ;  /* 0x0000000000017941 */ /* 0x000fea0003800000 */
.L_x_103:
[----:B------:R-:W-:Y:S02]  /*0910*/  IMAD.MOV.U32 R29, RZ, RZ, R18 ;  /* 0x000000ffff1d7224 */ /* 0x000fe400078e0012 */
[----:B------:R-:W-:Y:S01]  /*0920*/  HFMA2 R18, -RZ, RZ, 0, 0.000503063201904296875 ;  /* 0x0000101fff127431 */ /* 0x000fe200000001ff */
[----:B------:R-:W-:Y:S01]  /*0930*/  BSSY B1, `(.L_x_105) ;  /* 0x0000006000017945 */ /* 0x000fe20003800000 */
[----:B------:R-:W-:Y:S01]  /*0940*/  MOV R20, R12 ;  /* 0x0000000c00147202 */ /* 0x000fe20000000f00 */
[----:B------:R-:W-:-:S07]  /*0950*/  IMAD.MOV.U32 R27, RZ, RZ, 0x8 ;  /* 0x00000008ff1b7424 */ /* 0x000fce00078e00ff */
[----:B------:R-:W-:Y:S05]  /*0960*/  WARPSYNC.COLLECTIVE R25, `(.L_x_106) ;  /* 0x0000000019087348 */ /* 0x000fea0003c00000 */
[----:B------:R0:W1:Y:S02]  /*0970*/  SHFL.BFLY P2, R18, R20, R27, R18 ;  /* 0x0c00001b14127389 */ /* 0x0000640000040012 */
[----:B01----:R-:W-:Y:S05]  /*0980*/  ENDCOLLECTIVE ;  /* 0x000000000000791b */ /* 0x003fea0003800000 */
.L_x_106:
[----:B------:R-:W-:Y:S05]  /*0990*/  BSYNC B1 ;  /* 0x0000000000017941 */ /* 0x000fea0003800000 */
.L_x_105:
[----:B------:R-:W-:Y:S02]  /*09a0*/  IMAD.MOV.U32 R28, RZ, RZ, R18 ;  /* 0x000000ffff1c7224 */ /* 0x000fe400078e0012 */
[----:B------:R-:W-:Y:S01]  /*09b0*/  HFMA2 R18, -RZ, RZ, 0, 0.000503063201904296875 ;  /* 0x0000101fff127431 */ /* 0x000fe200000001ff */
[----:B------:R-:W-:Y:S01]  /*09c0*/  BSSY B1, `(.L_x_107) ;  /* 0x0000007000017945 */ /* 0x000fe20003800000 */
[----:B------:R-:W-:Y:S02]  /*09d0*/  IMAD.MOV.U32 R27, RZ, RZ, 0x4 ;  /* 0x00000004ff1b7424 */ /* 0x000fe400078e00ff */
[----:B------:R-:W-:-:S10]  /*09e0*/  DADD R28, R12, R28 ;  /* 0x000000000c1c7229 */ /* 0x000fd4000000001c */
[----:B------:R-:W-:-:S07]  /*09f0*/  MOV R20, R29 ;  /* 0x0000001d00147202 */ /* 0x000fce0000000f00 */
[----:B------:R-:W-:Y:S05]  /*0a00*/  WARPSYNC.COLLECTIVE R25, `(.L_x_108) ;  /* 0x0000000019087348 */ /* 0x000fea0003c00000 */
[----:B------:R0:W1:Y:S02]  /*0a10*/  SHFL.BFLY P2, R18, R20, R27, R18 ;  /* 0x0c00001b14127389 */ /* 0x0000640000040012 */
[----:B01----:R-:W-:Y:S05]  /*0a20*/  ENDCOLLECTIVE ;  /* 0x000000000000791b */ /* 0x003fea0003800000 */
.L_x_108:
[----:B------:R-:W-:Y:S05]  /*0a30*/  BSYNC B1 ;  /* 0x0000000000017941 */ /* 0x000fea0003800000 */
.L_x_107:
        /* <DEDUP_REMOVED lines=8> */
.L_x_110:
[----:B------:R-:W-:Y:S05]  /*0ac0*/  BSYNC B1 ;  /* 0x0000000000017941 */ /* 0x000fea0003800000 */
.L_x_109:
        /* <DEDUP_REMOVED lines=9> */
.L_x_112:
[----:B------:R-:W-:Y:S05]  /*0b60*/  BSYNC B1 ;  /* 0x0000000000017941 */ /* 0x000fea0003800000 */
.L_x_111:
        /* <DEDUP_REMOVED lines=8> */
.L_x_114:
[----:B------:R-:W-:Y:S05]  /*0bf0*/  BSYNC B1 ;  /* 0x0000000000017941 */ /* 0x000fea0003800000 */
.L_x_113:
        /* <DEDUP_REMOVED lines=9> */
.L_x_116:
[----:B------:R-:W-:Y:S05]  /*0c90*/  BSYNC B1 ;  /* 0x0000000000017941 */ /* 0x000fea0003800000 */
.L_x_115:
        /* <DEDUP_REMOVED lines=8> */
.L_x_118:
[----:B------:R-:W-:Y:S05]  /*0d20*/  BSYNC B1 ;  /* 0x0000000000017941 */ /* 0x000fea0003800000 */
.L_x_117:
[----:B------:R-:W-:Y:S02]  /*0d30*/  IMAD.MOV.U32 R28, RZ, RZ, R18 ;  /* 0x000000ffff1c7224 */ /* 0x000fe400078e0012 */
[----:B------:R-:W-:Y:S01]  /*0d40*/  HFMA2 R18, -RZ, RZ, 0, 0.000503063201904296875 ;  /* 0x0000101fff127431 */ /* 0x000fe200000001ff */
[----:B------:R-:W-:Y:S01]  /*0d50*/  BSSY B1, `(.L_x_119) ;  /* 0x0000007000017945 */ /* 0x000fe20003800000 */
[----:B------:R-:W-:Y:S01]  /*0d60*/  MOV R20, R15 ;  /* 0x0000000f00147202 */ /* 0x000fe20000000f00 */
[----:B------:R-:W-:Y:S01]  /*0d70*/  IMAD.MOV.U32 R27, RZ, RZ, 0x8 ;  /* 0x00000008ff1b7424 */ /* 0x000fe200078e00ff */
[----:B------:R-:W-:-:S11]  /*0d80*/  DADD R8, R12, R28 ;  /* 0x000000000c087229 */ /* 0x000fd6000000001c */
[----:B------:R-:W-:Y:S05]  /*0d90*/  WARPSYNC.COLLECTIVE R25, `(.L_x_120) ;  /* 0x0000000019087348 */ /* 0x000fea0003c00000 */
[----:B------:R0:W1:Y:S02]  /*0da0*/  SHFL.BFLY P2, R18, R20, R27, R18 ;  /* 0x0c00001b14127389 */ /* 0x0000640000040012 */
[----:B01----:R-:W-:Y:S05]  /*0db0*/  ENDCOLLECTIVE ;  /* 0x000000000000791b */ /* 0x003fea0003800000 */
.L_x_120:
[----:B------:R-:W-:Y:S05]  /*0dc0*/  BSYNC B1 ;  /* 0x0000000000017941 */ /* 0x000fea0003800000 */
.L_x_119:
        /* <DEDUP_REMOVED lines=8> */
.L_x_122:
[----:B------:R-:W-:Y:S05]  /*0e50*/  BSYNC B1 ;  /* 0x0000000000017941 */ /* 0x000fea0003800000 */
.L_x_121:
        /* <DEDUP_REMOVED lines=9> */
.L_x_124:
[----:B------:R-:W-:Y:S05]  /*0ef0*/  BSYNC B1 ;  /* 0x0000000000017941 */ /* 0x000fea0003800000 */
.L_x_123:
        /* <DEDUP_REMOVED lines=8> */
.L_x_126:
[----:B------:R-:W-:Y:S05]  /*0f80*/  BSYNC B1 ;  /* 0x0000000000017941 */ /* 0x000fea0003800000 */
.L_x_125:
        /* <DEDUP_REMOVED lines=9> */
.L_x_128:
[----:B------:R-:W-:Y:S05]  /*1020*/  BSYNC B1 ;  /* 0x0000000000017941 */ /* 0x000fea0003800000 */
.L_x_127:
        /* <DEDUP_REMOVED lines=8> */
.L_x_130:
[----:B------:R-:W-:Y:S05]  /*10b0*/  BSYNC B1 ;  /* 0x0000000000017941 */ /* 0x000fea0003800000 */
.L_x_129:
        /* <DEDUP_REMOVED lines=9> */
.L_x_132:
[----:B------:R-:W-:Y:S05]  /*1150*/  BSYNC B1 ;  /* 0x0000000000017941 */ /* 0x000fea0003800000 */
.L_x_131:
        /* <DEDUP_REMOVED lines=8> */
.L_x_134:
[----:B------:R-:W-:Y:S05]  /*11e0*/  BSYNC B1 ;  /* 0x0000000000017941 */ /* 0x000fea0003800000 */
.L_x_133:
[----:B------:R-:W-:Y:S05]  /*11f0*/  BRA `(.L_x_135) ;  /* 0xfffffff400707947 */ /* 0x000fea000383ffff */
.L_x_136:
        /* <DEDUP_REMOVED lines=16> */
.L_x_340:


//--------------------- .text._cupy_channelizer_16x16_float64_complex128 --------------------------
	.section	.text._cupy_channelizer_16x16_float64_complex128,"ax",@progbits
	.align	128
        .global         _cupy_channelizer_16x16_float64_complex128
        .type           _cupy_channelizer_16x16_float64_complex128,@function
        .size           _cupy_channelizer_16x16_float64_complex128,(.L_x_341 - _cupy_channelizer_16x16_float64_complex128)
        .other          _cupy_channelizer_16x16_float64_complex128,@"STO_CUDA_ENTRY STV_DEFAULT"
_cupy_channelizer_16x16_float64_complex128:
.text._cupy_channelizer_16x16_float64_complex128:
        /* <DEDUP_REMOVED lines=59> */
.L_x_143:
        /* <DEDUP_REMOVED lines=9> */
.L_x_137:
[----:B------:R-:W-:-:S04]  /*0440*/  ISETP.GE.U32.AND P2, PT, R3, R22, PT ;  /* 0x000000160300720c */ /* 0x000fc80003f46070 */
[----:B------:R-:W-:-:S13]  /*0450*/  ISETP.GE.U32.OR P2, PT, R25, UR9, !P2 ;  /* 0x0000000919007c0c */ /* 0x000fda000d746470 */
[----:B------:R-:W-:Y:S05]  /*0460*/  @P2 BRA `(.L_x_139) ;  /* 0x0000000000142947 */ /* 0x000fea0003800000 */
[----:B------:R-:W4:Y:S01]  /*0470*/  LDG.E.64.CONSTANT R8, desc[UR4][R14.64] ;  /* 0x000000040e087981 */ /* 0x000f22000c1e9b00 */
[----:B------:R-:W-:-:S04]  /*0480*/  IMAD.IADD R11, R3, 0x1, -R22 ;  /* 0x00000001030b7824 */ /* 0x000fc800078e0a16 */
[----:B------:R-:W-:-:S05]  /*0490*/  IMAD R11, R11, 0x8, R6 ;  /* 0x000000080b0b7824 */ /* 0x000fca00078e0206 */
[----:B----4-:R4:W-:Y:S01]  /*04a0*/  STS.64 [R11], R8 ;  /* 0x000000080b007388 */ /* 0x0109e20000000a00 */
[----:B------:R-:W-:Y:S05]  /*04b0*/  BRA `(.L_x_138) ;  /* 0x0000000000047947 */ /* 0x000fea0003800000 */
.L_x_139:
[----:B------:R0:W-:Y:S02]  /*04c0*/  STS.64 [R0], RZ ;  /* 0x000000ff00007388 */ /* 0x0001e40000000a00 */
.L_x_138:
[----:B--2---:R-:W-:Y:S01]  /*04d0*/  ISETP.GE.U32.AND P2, PT, R23, R12, PT ;  /* 0x0000000c1700720c */ /* 0x004fe20003f46070 */
[----:B------:R-:W-:Y:S05]  /*04e0*/  WARPSYNC.ALL ;  /* 0x0000000000007948 */ /* 0x000fea0003800000 */
[----:B------:R-:W-:Y:S01]  /*04f0*/  BAR.SYNC.DEFER_BLOCKING 0x0 ;  /* 0x0000000000007b1d */ /* 0x000fe20000010000 */
[----:B----4-:R-:W-:Y:S02]  /*0500*/  CS2R R10, SRZ ;  /* 0x00000000000a7805 */ /* 0x010fe4000001ff00 */
[----:B0-----:R-:W-:-:S03]  /*0510*/  CS2R R8, SRZ ;  /* 0x0000000000087805 */ /* 0x001fc6000001ff00 */
[----:B------:R-:W-:Y:S04]  /*0520*/  BSSY B0, `(.L_x_140) ;  /* 0x000002b000007945 */ /* 0x000fe80003800000 */
[----:B------:R-:W-:Y:S05]  /*0530*/  @P2 BRA `(.L_x_141) ;  /* 0x0000000000a42947 */ /* 0x000fea0003800000 */
[----:B------:R-:W0:Y:S01]  /*0540*/  S2R R28, SR_LANEID ;  /* 0x00000000001c7919 */ /* 0x000e220000000000 */
[----:B------:R-:W-:Y:S01]  /*0550*/  MOV R19, 0xffff ;  /* 0x0000ffff00137802 */ /* 0x000fe20000000f00 */
[----:B------:R-:W-:Y:S01]  /*0560*/  VOTEU.ANY UR11, UPT, PT ;  /* 0x00000000000b7886 */ /* 0x000fe200038e0100 */
[----:B------:R-:W-:Y:S04]  /*0570*/  LDS.64 R10, [R7] ;  /* 0x00000000070a7984 */ /* 0x000fe80000000a00 */
[----:B------:R-:W2:Y:S01]  /*0580*/  LDS.64 R8, [R5] ;  /* 0x0000000005087984 */ /* 0x000ea20000000a00 */
[----:B0-----:R-:W-:-:S04]  /*0590*/  LOP3.LUT R28, R28, 0xfffffff0, RZ, 0xc0, !PT ;  /* 0xfffffff01c1c7812 */ /* 0x001fc800078ec0ff */
[----:B------:R-:W-:-:S04]  /*05a0*/  SHF.L.U32 R28, R19, R28, RZ ;  /* 0x0000001c131c7219 */ /* 0x000fc800000006ff */
[----:B------:R-:W0:Y:S08]  /*05b0*/  MATCH.ANY R19, R28 ;  /* 0x000000001c1373a1 */ /* 0x000e3000000e8000 */
[----:B------:R-:W4:Y:S01]  /*05c0*/  REDUX.OR UR6, R28 ;  /* 0x000000001c0673c4 */ /* 0x000f220000004000 */
[----:B--2---:R-:W-:Y:S01]  /*05d0*/  DMUL R8, R10, R8 ;  /* 0x000000080a087228 */ /* 0x004fe20000000000 */
[----:B0-----:R-:W-:-:S13]  /*05e0*/  LOP3.LUT P2, RZ, R28, UR11, R19, 0x40, !PT ;  /* 0x0000000b1cff7c12 */ /* 0x001fda000f844013 */
[----:B----4-:R-:W-:Y:S05]  /*05f0*/  @!P2 BRA.DIV UR6, `(.L_x_142) ;  /* 0x000000020698a947 */ /* 0x010fea000b800000 */
[----:B------:R-:W-:Y:S01]  /*0600*/  SHFL.BFLY PT, R19, R9, 0x8, 0x101f ;  /* 0x0d101f0009137f89 */ /* 0x000fe200000e0000 */
[----:B------:R-:W-:-:S03]  /*0610*/  CS2R R20, SRZ ;  /* 0x0000000000147805 */ /* 0x000fc6000001ff00 */
[----:B------:R-:W0:Y:S03]  /*0620*/  SHFL.BFLY PT, R18, R8, 0x8, 0x101f ;  /* 0x0d101f0008127f89 */ /* 0x000e2600000e0000 */
[----:B------:R-:W-:-:S07]  /*0630*/  DADD R20, RZ, R20 ;  /* 0x00000000ff147229 */ /* 0x000fce0000000014 */
[----:B------:R-:W2:Y:S04]  /*0640*/  SHFL.BFLY PT, R11, R21, 0x4, 0x101f ;  /* 0x0c901f00150b7f89 */ /* 0x000ea800000e0000 */
[----:B------:R-:W4:Y:S01]  /*0650*/  SHFL.BFLY PT, R26, R20, 0x4, 0x101f ;  /* 0x0c901f00141a7f89 */ /* 0x000f2200000e0000 */
[----:B0-----:R-:W-:-:S07]  /*0660*/  DADD R18, R8, R18 ;  /* 0x0000000008127229 */ /* 0x001fce0000000012 */
[----:B------:R-:W0:Y:S01]  /*0670*/  SHFL.BFLY PT, R29, R19, 0x4, 0x101f ;  /* 0x0c901f00131d7f89 */ /* 0x000e2200000e0000 */
[----:B--2---:R-:W-:-:S03]  /*0680*/  IMAD.MOV.U32 R27, RZ, RZ, R11 ;  /* 0x000000ffff1b7224 */ /* 0x004fc600078e000b */
[----:B------:R-:W2:Y:S03]  /*0690*/  SHFL.BFLY PT, R8, R18, 0x4, 0x101f ;  /* 0x0c901f0012087f89 */ /* 0x000ea600000e0000 */
[----:B----4-:R-:W-:-:S07]  /*06a0*/  DADD R20, R20, R26 ;  /* 0x0000000014147229 */ /* 0x010fce000000001a */
[----:B------:R-:W-:Y:S04]  /*06b0*/  SHFL.BFLY PT, R26, R20, 0x2, 0x101f ;  /* 0x0c501f00141a7f89 */ /* 0x000fe800000e0000 */
[----:B------:R-:W-:Y:S01]  /*06c0*/  SHFL.BFLY PT, R11, R21, 0x2, 0x101f ;  /* 0x0c501f00150b7f89 */ /* 0x000fe200000e0000 */
[----:B0-----:R-:W-:-:S06]  /*06d0*/  IMAD.MOV.U32 R9, RZ, RZ, R29 ;  /* 0x000000ffff097224 */ /* 0x001fcc00078e001d */
[----:B--2---:R-:W-:-:S07]  /*06e0*/  DADD R8, R18, R8 ;  /* 0x0000000012087229 */ /* 0x004fce0000000008 */
[----:B------:R-:W0:Y:S04]  /*06f0*/  SHFL.BFLY PT, R10, R8, 0x2, 0x101f ;  /* 0x0c501f00080a7f89 */ /* 0x000e2800000e0000 */
[----:B------:R-:W2:Y:S01]  /*0700*/  SHFL.BFLY PT, R19, R9, 0x2, 0x101f ;  /* 0x0c501f0009137f89 */ /* 0x000ea200000e0000 */
[----:B0-----:R-:W-:Y:S01]  /*0710*/  MOV R18, R10 ;  /* 0x0000000a00127202 */ /* 0x001fe20000000f00 */
[----:B------:R-:W-:-:S05]  /*0720*/  IMAD.MOV.U32 R10, RZ, RZ, R26 ;  /* 0x000000ffff0a7224 */ /* 0x000fca00078e001a */
[----:B--2---:R-:W-:Y:S02]  /*0730*/  DADD R18, R8, R18 ;  /* 0x0000000008127229 */ /* 0x004fe40000000012 */
[----:B------:R-:W-:-:S05]  /*0740*/  DADD R10, R20, R10 ;  /* 0x00000000140a7229 */ /* 0x000fca000000000a */
[----:B------:R-:W0:Y:S04]  /*0750*/  SHFL.BFLY PT, R24, R18, 0x1, 0x101f ;  /* 0x0c301f0012187f89 */ /* 0x000e2800000e0000 */
[----:B------:R-:W2:Y:S04]  /*0760*/  SHFL.BFLY PT, R9, R19, 0x1, 0x101f ;  /* 0x0c301f0013097f89 */ /* 0x000ea800000e0000 */
[----:B------:R4:W1:Y:S04]  /*0770*/  SHFL.BFLY PT, R29, R11, 0x1, 0x101f ;  /* 0x0c301f000b1d7f89 */ /* 0x00086800000e0000 */
[----:B------:R4:W1:Y:S01]  /*0780*/  SHFL.BFLY PT, R26, R10, 0x1, 0x101f ;  /* 0x0c301f000a1a7f89 */ /* 0x00086200000e0000 */
[----:B0-----:R-:W-:-:S06]  /*0790*/  IMAD.MOV.U32 R8, RZ, RZ, R24 ;  /* 0x000000ffff087224 */ /* 0x001fcc00078e0018 */
[----:B--2-4-:R-:W-:-:S11]  /*07a0*/  DADD R8, R18, R8 ;  /* 0x0000000012087229 */ /* 0x014fd60000000008 */
.L_x_176:
[----:B-1----:R-:W-:-:S06]  /*07b0*/  MOV R27, R29 ;  /* 0x0000001d001b7202 */ /* 0x002fcc0000000f00 */
[----:B------:R-:W-:-:S11]  /*07c0*/  DADD R10, R10, R26 ;  /* 0x000000000a0a7229 */ /* 0x000fd6000000001a */
.L_x_141:
[----:B-1----:R-:W-:Y:S05]  /*07d0*/  BSYNC B0 ;  /* 0x0000000000007941 */ /* 0x002fea0003800000 */
.L_x_140:
[----:B------:R-:W0:Y:S01]  /*07e0*/  @P1 LDC.64 R18, c[0x0][0x3a0] ;  /* 0x0000e800ff121b82 */ /* 0x000e220000000a00 */
[C---:B------:R-:W-:Y:S02]  /*07f0*/  @P1 IMAD R21, R3.reuse, R12, R23 ;  /* 0x0000000c03151224 */ /* 0x040fe400078e0217 */
[----:B------:R-:W-:-:S05]  /*0800*/  VIADD R3, R3, UR7 ;  /* 0x0000000703037c36 */ /* 0x000fca0008000000 */
[----:B------:R-:W-:Y:S01]  /*0810*/  ISETP.GE.U32.AND P2, PT, R3, UR10, PT ;  /* 0x0000000a03007c0c */ /* 0x000fe2000bf46070 */
[----:B0-----:R-:W-:-:S05]  /*0820*/  @P1 IMAD.WIDE.U32 R18, R21, 0x10, R18 ;  /* 0x0000001015121825 */ /* 0x001fca00078e0012 */
[----:B------:R4:W-:Y:S07]  /*0830*/  @P1 STG.E.128 desc[UR4][R18.64], R8 ;  /* 0x0000000812001986 */ /* 0x0009ee000c101d04 */
[----:B------:R-:W-:Y:S05]  /*0840*/  @!P2 BRA `(.L_x_143) ;  /* 0xfffffff800d8a947 */ /* 0x000fea000383ffff */
[----:B------:R-:W-:Y:S05]  /*0850*/  EXIT ;  /* 0x000000000000794d */ /* 0x000fea0003800000 */
.L_x_142:
[----:B------:R-:W-:Y:S01]  /*0860*/  BSSY B1, `(.L_x_144) ;  /* 0x0000007000017945 */ /* 0x000fe20003800000 */
[----:B------:R-:W-:Y:S01]  /*0870*/  IMAD.MOV.U32 R24, RZ, RZ, R9 ;  /* 0x000000ffff187224 */ /* 0x000fe200078e0009 */
[----:B------:R-:W-:Y:S01]  /*0880*/  MOV R27, 0x8 ;  /* 0x00000008001b7802 */ /* 0x000fe20000000f00 */
[----:B------:R-:W-:-:S07]  /*0890*/  IMAD.MOV.U32 R26, RZ, RZ, 0x101f ;  /* 0x0000101fff1a7424 */ /* 0x000fce00078e00ff */
[----:B-1-3--:R-:W-:Y:S05]  /*08a0*/  WARPSYNC.COLLECTIVE R28, `(.L_x_145) ;  /* 0x000000001c087348 */ /* 0x00afea0003c00000 */
[----:B------:R0:W2:Y:S02]  /*08b0*/  SHFL.BFLY P2, R26, R24, R27, R26 ;  /* 0x0c00001b181a7389 */ /* 0x0000a4000004001a */
[----:B0123--:R-:W-:Y:S05]  /*08c0*/  ENDCOLLECTIVE ;  /* 0x000000000000791b */ /* 0x00ffea0003800000 */
.L_x_145:
[----:B------:R-:W-:Y:S05]  /*08d0*/  BSYNC B1 ;  /* 0x0000000000017941 */ /* 0x000fea0003800000 */
.L_x_144:
[----:B------:R-:W-:Y:S01]  /*08e0*/  HFMA2 R27, -RZ, RZ, 0, 4.76837158203125e-07 ;  /* 0x00000008ff1b7431 */ /* 0x000fe200000001ff */
[----:B------:R-:W-:Y:S01]  /*08f0*/  BSSY B1, `(.L_x_146) ;  /* 0x0000007000017945 */ /* 0x000fe20003800000 */
[----:B------:R-:W-:Y:S01]  /*0900*/  MOV R19, R26 ;  /* 0x0000001a00137202 */ /* 0x000fe20000000f00 */
[----:B------:R-:W-:Y:S02]  /*0910*/  IMAD.MOV.U32 R24, RZ, RZ, R8 ;  /* 0x000000ffff187224 */ /* 0x000fe400078e0008 */
[----:B------:R-:W-:-:S07]  /*0920*/  IMAD.MOV.U32 R26, RZ, RZ, 0x101f ;  /* 0x0000101fff1a7424 */ /* 0x000fce00078e00ff */
[----:B------:R-:W-:Y:S05]  /*0930*/  WARPSYNC.COLLECTIVE R28, `(.L_x_147) ;  /* 0x000000001c087348 */ /* 0x000fea0003c00000 */
[----:B------:R0:W1:Y:S02]  /*0940*/  SHFL.BFLY P2, R26, R24, R27, R26 ;  /* 0x0c00001b181a7389 */ /* 0x000064000004001a */
[----:B01----:R-:W-:Y:S05]  /*0950*/  ENDCOLLECTIVE ;  /* 0x000000000000791b */ /* 0x003fea0003800000 */
.L_x_147:
[----:B------:R-:W-:Y:S05]  /*0960*/  BSYNC B1 ;  /* 0x0000000000017941 */ /* 0x000fea0003800000 */
.L_x_146:
[----:B------:R-:W-:Y:S01]  /*0970*/  MOV R18, R26 ;  /* 0x0000001a00127202 */ /* 0x000fe20000000f00 */
[----:B------:R-:W-:Y:S01]  /*0980*/  BSSY B1, `(.L_x_148) ;  /* 0x0000008000017945 */ /* 0x000fe20003800000 */
[----:B------:R-:W-:Y:S01]  /*0990*/  MOV R27, 0x4 ;  /* 0x00000004001b7802 */ /* 0x000fe20000000f00 */
[----:B------:R-:W-:-:S03]  /*09a0*/  IMAD.MOV.U32 R26, RZ, RZ, 0x101f ;  /* 0x0000101fff1a7424 */ /* 0x000fc600078e00ff */
[----:B------:R-:W-:-:S10]  /*09b0*/  DADD R18, R8, R18 ;  /* 0x0000000008127229 */ /* 0x000fd40000000012 */
[----:B------:R-:W-:-:S07]  /*09c0*/  IMAD.MOV.U32 R24, RZ, RZ, R19 ;  /* 0x000000ffff187224 */ /* 0x000fce00078e0013 */
[----:B------:R-:W-:Y:S05]  /*09d0*/  WARPSYNC.COLLECTIVE R28, `(.L_x_149) ;  /* 0x000000001c087348 */ /* 0x000fea0003c00000 */
[----:B------:R0:W1:Y:S02]  /*09e0*/  SHFL.BFLY P2, R26, R24, R27, R26 ;  /* 0x0c00001b181a7389 */ /* 0x000064000004001a */
[----:B01----:R-:W-:Y:S05]  /*09f0*/  ENDCOLLECTIVE ;  /* 0x000000000000791b */ /* 0x003fea0003800000 */
.L_x_149:
[----:B------:R-:W-:Y:S05]  /*0a00*/  BSYNC B1 ;  /* 0x0000000000017941 */ /* 0x000fea0003800000 */
.L_x_148:
[----:B------:R-:W-:Y:S01]  /*0a10*/  HFMA2 R27, -RZ, RZ, 0, 2.384185791015625e-07 ;  /* 0x00000004ff1b7431 */ /* 0x000fe200000001ff */
[----:B------:R-:W-:Y:S01]  /*0a20*/  BSSY B1, `(.L_x_150) ;  /* 0x0000007000017945 */ /* 0x000fe20003800000 */
[----:B------:R-:W-:Y:S01]  /*0a30*/  MOV R29, R26 ;  /* 0x0000001a001d7202 */ /* 0x000fe20000000f00 */
[----:B------:R-:W-:Y:S02]  /*0a40*/  IMAD.MOV.U32 R24, RZ, RZ, R18 ;  /* 0x000000ffff187224 */ /* 0x000fe400078e0012 */
[----:B------:R-:W-:-:S07]  /*0a50*/  IMAD.MOV.U32 R26, RZ, RZ, 0x101f ;  /* 0x0000101fff1a7424 */ /* 0x000fce00078e00ff */
[----:B------:R-:W-:Y:S05]  /*0a60*/  WARPSYNC.COLLECTIVE R28, `(.L_x_151) ;  /* 0x000000001c087348 */ /* 0x000fea0003c00000 */
[----:B------:R0:W1:Y:S02]  /*0a70*/  SHFL.BFLY P2, R26, R24, R27, R26 ;  /* 0x0c00001b181a7389 */ /* 0x000064000004001a */
[----:B01----:R-:W-:Y:S05]  /*0a80*/  ENDCOLLECTIVE ;  /* 0x000000000000791b */ /* 0x003fea0003800000 */
.L_x_151:
[----:B------:R-:W-:Y:S05]  /*0a90*/  BSYNC B1 ;  /* 0x0000000000017941 */ /* 0x000fea0003800000 */
.L_x_150:
[----:B------:R-:W-:Y:S01]  /*0aa0*/  MOV R8, R26 ;  /* 0x0000001a00087202 */ /* 0x000fe20000000f00 */
        /* <DEDUP_REMOVED lines=9> */
.L_x_153:
[----:B------:R-:W-:Y:S05]  /*0b40*/  BSYNC B1 ;  /* 0x0000000000017941 */ /* 0x000fea0003800000 */
.L_x_152:
        /* <DEDUP_REMOVED lines=8> */
.L_x_155:
[----:B------:R-:W-:Y:S05]  /*0bd0*/  BSYNC B1 ;  /* 0x0000000000017941 */ /* 0x000fea0003800000 */
.L_x_154:
[----:B------:R-:W-:Y:S01]  /*0be0*/  IMAD.MOV.U32 R10, RZ, RZ, R26 ;  /* 0x000000ffff0a7224 */ /* 0x000fe200078e001a */
        /* <DEDUP_REMOVED lines=9> */
.L_x_157:
[----:B------:R-:W-:Y:S05]  /*0c80*/  BSYNC B1 ;  /* 0x0000000000017941 */ /* 0x000fea0003800000 */
.L_x_156:
[----:B------:R-:W-:Y:S01]  /*0c90*/  HFMA2 R27, -RZ, RZ, 0, 5.9604644775390625e-08 ;  /* 0x00000001ff1b7431 */ /* 0x000fe200000001ff */
[----:B------:R-:W-:Y:S01]  /*0ca0*/  BSSY B1, `(.L_x_158) ;  /* 0x0000007000017945 */ /* 0x000fe20003800000 */
[----:B------:R-:W-:Y:S01]  /*0cb0*/  MOV R9, R26 ;  /* 0x0000001a00097202 */ /* 0x000fe20000000f00 */
[----:B------:R-:W-:Y:S02]  /*0cc0*/  IMAD.MOV.U32 R24, RZ, RZ, R18 ;  /* 0x000000ffff187224 */ /* 0x000fe400078e0012 */
[----:B------:R-:W-:-:S07]  /*0cd0*/  IMAD.MOV.U32 R26, RZ, RZ, 0x101f ;  /* 0x0000101fff1a7424 */ /* 0x000fce00078e00ff */
[----:B------:R-:W-:Y:S05]  /*0ce0*/  WARPSYNC.COLLECTIVE R28, `(.L_x_159) ;  /* 0x000000001c087348 */ /* 0x000fea0003c00000 */
[----:B------:R0:W1:Y:S02]  /*0cf0*/  SHFL.BFLY P2, R26, R24, R27, R26 ;  /* 0x0c00001b181a7389 */ /* 0x000064000004001a */
[----:B01----:R-:W-:Y:S05]  /*0d00*/  ENDCOLLECTIVE ;  /* 0x000000000000791b */ /* 0x003fea0003800000 */
.L_x_159:
[----:B------:R-:W-:Y:S05]  /*0d10*/  BSYNC B1 ;  /* 0x0000000000017941 */ /* 0x000fea0003800000 */
.L_x_158:
[----:B------:R-:W-:Y:S01]  /*0d20*/  MOV R24, R26 ;  /* 0x0000001a00187202 */ /* 0x000fe20000000f00 */
[----:B------:R-:W-:Y:S01]  /*0d30*/  HFMA2 R26, -RZ, RZ, 0, 0.000503063201904296875 ;  /* 0x0000101fff1a7431 */ /* 0x000fe200000001ff */
[----:B------:R-:W-:Y:S01]  /*0d40*/  BSSY B1, `(.L_x_160) ;  /* 0x0000008000017945 */ /* 0x000fe20003800000 */
[----:B------:R-:W-:Y:S02]  /*0d50*/  IMAD.MOV.U32 R27, RZ, RZ, 0x8 ;  /* 0x00000008ff1b7424 */ /* 0x000fe400078e00ff */
[----:B------:R-:W-:Y:S01]  /*0d60*/  IMAD.MOV.U32 R8, RZ, RZ, R24 ;  /* 0x000000ffff087224 */ /* 0x000fe200078e0018 */
[----:B------:R-:W-:-:S05]  /*0d70*/  MOV R24, RZ ;  /* 0x000000ff00187202 */ /* 0x000fca0000000f00 */
[----:B------:R-:W-:-:S11]  /*0d80*/  DADD R8, R18, R8 ;  /* 0x0000000012087229 */ /* 0x000fd60000000008 */
[----:B------:R-:W-:Y:S05]  /*0d90*/  WARPSYNC.COLLECTIVE R28, `(.L_x_161) ;  /* 0x000000001c087348 */ /* 0x000fea0003c00000 */
[----:B------:R0:W1:Y:S02]  /*0da0*/  SHFL.BFLY P2, R26, R24, R27, R26 ;  /* 0x0c00001b181a7389 */ /* 0x000064000004001a */
[----:B01----:R-:W-:Y:S05]  /*0db0*/  ENDCOLLECTIVE ;  /* 0x000000000000791b */ /* 0x003fea0003800000 */
.L_x_161:
[----:B------:R-:W-:Y:S05]  /*0dc0*/  BSYNC B1 ;  /* 0x0000000000017941 */ /* 0x000fea0003800000 */
.L_x_160:
[----:B------:R-:W-:Y:S02]  /*0dd0*/  IMAD.MOV.U32 R21, RZ, RZ, R26 ;  /* 0x000000ffff157224 */ /* 0x000fe400078e001a */
[----:B------:R-:W-:Y:S01]  /*0de0*/  HFMA2 R26, -RZ, RZ, 0, 0.000503063201904296875 ;  /* 0x0000101fff1a7431 */ /* 0x000fe200000001ff */
[----:B------:R-:W-:Y:S01]  /*0df0*/  BSSY B1, `(.L_x_162) ;  /* 0x0000006000017945 */ /* 0x000fe20003800000 */
[----:B------:R-:W-:Y:S01]  /*0e00*/  MOV R24, RZ ;  /* 0x000000ff00187202 */ /* 0x000fe20000000f00 */
[----:B------:R-:W-:-:S07]  /*0e10*/  IMAD.MOV.U32 R27, RZ, RZ, 0x8 ;  /* 0x00000008ff1b7424 */ /* 0x000fce00078e00ff */
[----:B------:R-:W-:Y:S05]  /*0e20*/  WARPSYNC.COLLECTIVE R28, `(.L_x_163) ;  /* 0x000000001c087348 */ /* 0x000fea0003c00000 */
[----:B------:R0:W1:Y:S02]  /*0e30*/  SHFL.BFLY P2, R26, R24, R27, R26 ;  /* 0x0c00001b181a7389 */ /* 0x000064000004001a */
[----:B01----:R-:W-:Y:S05]  /*0e40*/  ENDCOLLECTIVE ;  /* 0x000000000000791b */ /* 0x003fea0003800000 */
.L_x_163:
[----:B------:R-:W-:Y:S05]  /*0e50*/  BSYNC B1 ;  /* 0x0000000000017941 */ /* 0x000fea0003800000 */
.L_x_162:
[----:B------:R-:W-:Y:S02]  /*0e60*/  IMAD.MOV.U32 R20, RZ, RZ, R26 ;  /* 0x000000ffff147224 */ /* 0x000fe400078e001a */
[----:B------:R-:W-:Y:S01]  /*0e70*/  HFMA2 R26, -RZ, RZ, 0, 0.000503063201904296875 ;  /* 0x0000101fff1a7431 */ /* 0x000fe200000001ff */
[----:B------:R-:W-:Y:S01]  /*0e80*/  BSSY B1, `(.L_x_164) ;  /* 0x0000007000017945 */ /* 0x000fe20003800000 */
[----:B------:R-:W-:Y:S02]  /*0e90*/  IMAD.MOV.U32 R27, RZ, RZ, 0x4 ;  /* 0x00000004ff1b7424 */ /* 0x000fe400078e00ff */
[----:B------:R-:W-:-:S10]  /*0ea0*/  DADD R20, RZ, R20 ;  /* 0x00000000ff147229 */ /* 0x000fd40000000014 */
[----:B------:R-:W-:-:S07]  /*0eb0*/  MOV R24, R21 ;  /* 0x0000001500187202 */ /* 0x000fce0000000f00 */
[----:B------:R-:W-:Y:S05]  /*0ec0*/  WARPSYNC.COLLECTIVE R28, `(.L_x_165) ;  /* 0x000000001c087348 */ /* 0x000fea0003c00000 */
[----:B------:R0:W1:Y:S02]  /*0ed0*/  SHFL.BFLY P2, R26, R24, R27, R26 ;  /* 0x0c00001b181a7389 */ /* 0x000064000004001a */
[----:B01----:R-:W-:Y:S05]  /*0ee0*/  ENDCOLLECTIVE ;  /* 0x000000000000791b */ /* 0x003fea0003800000 */
.L_x_165:
[----:B------:R-:W-:Y:S05]  /*0ef0*/  BSYNC B1 ;  /* 0x0000000000017941 */ /* 0x000fea0003800000 */
.L_x_164:
        /* <DEDUP_REMOVED lines=8> */
.L_x_167:
[----:B------:R-:W-:Y:S05]  /*0f80*/  BSYNC B1 ;  /* 0x0000000000017941 */ /* 0x000fea0003800000 */
.L_x_166:
[----:B------:R-:W-:Y:S01]  /*0f90*/  IMAD.MOV.U32 R27, RZ, RZ, R11 ;  /* 0x000000ffff1b7224 */ /* 0x000fe200078e000b */
[----:B------:R-:W-:Y:S05]  /*0fa0*/  BSSY B1, `(.L_x_168) ;  /* 0x0000008000017945 */ /* 0x000fea0003800000 */
[----:B------:R-:W-:Y:S01]  /*0fb0*/  DADD R20, R20, R26 ;  /* 0x0000000014147229 */ /* 0x000fe2000000001a */
[----:B------:R-:W-:Y:S02]  /*0fc0*/  HFMA2 R26, -RZ, RZ, 0, 0.000503063201904296875 ;  /* 0x0000101fff1a7431 */ /* 0x000fe400000001ff */
[----:B------:R-:W-:-:S07]  /*0fd0*/  IMAD.MOV.U32 R27, RZ, RZ, 0x2 ;  /* 0x00000002ff1b7424 */ /* 0x000fce00078e00ff */
[----:B------:R-:W-:-:S07]  /*0fe0*/  MOV R24, R21 ;  /* 0x0000001500187202 */ /* 0x000fce0000000f00 */
[----:B------:R-:W-:Y:S05]  /*0ff0*/  WARPSYNC.COLLECTIVE R28, `(.L_x_169) ;  /* 0x000000001c087348 */ /* 0x000fea0003c00000 */
[----:B------:R0:W1:Y:S02]  /*1000*/  SHFL.BFLY P2, R26, R24, R27, R26 ;  /* 0x0c00001b181a7389 */ /* 0x000064000004001a */
[----:B01----:R-:W-:Y:S05]  /*1010*/  ENDCOLLECTIVE ;  /* 0x000000000000791b */ /* 0x003fea0003800000 */
.L_x_169:
[----:B------:R-:W-:Y:S05]  /*1020*/  BSYNC B1 ;  /* 0x0000000000017941 */ /* 0x000fea0003800000 */
.L_x_168:
        /* <DEDUP_REMOVED lines=8> */
.L_x_171:
[----:B------:R-:W-:Y:S05]  /*10b0*/  BSYNC B1 ;  /* 0x0000000000017941 */ /* 0x000fea0003800000 */
.L_x_170:
        /* <DEDUP_REMOVED lines=9> */
.L_x_173:
[----:B------:R-:W-:Y:S05]  /*1150*/  BSYNC B1 ;  /* 0x0000000000017941 */ /* 0x000fea0003800000 */
.L_x_172:
        /* <DEDUP_REMOVED lines=8> */
.L_x_175:
[----:B------:R-:W-:Y:S05]  /*11e0*/  BSYNC B1 ;  /* 0x0000000000017941 */ /* 0x000fea0003800000 */
.L_x_174:
[----:B------:R-:W-:Y:S05]  /*11f0*/  BRA `(.L_x_176) ;  /* 0xfffffff4006c7947 */ /* 0x000fea000383ffff */
.L_x_177:
        /* <DEDUP_REMOVED lines=16> */
.L_x_341:


//--------------------- .text._cupy_channelizer_16x16_complex64_complex64 --------------------------
	.section	.text._cupy_channelizer_16x16_complex64_complex64,"ax",@progbits
	.align	128
        .global         _cupy_channelizer_16x16_complex64_complex64
        .type           _cupy_channelizer_16x16_complex64_complex64,@function
        .size           _cupy_channelizer_16x16_complex64_complex64,(.L_x_342 - _cupy_channelizer_16x16_complex64_complex64)
        .other          _cupy_channelizer_16x16_complex64_complex64,@"STO_CUDA_ENTRY STV_DEFAULT"
_cupy_channelizer_16x16_complex64_complex64:
.text._cupy_channelizer_16x16_complex64_complex64:
        /* <DEDUP_REMOVED lines=28> */
[----:B------:R-:W-:Y:S02]  /*01c0*/  @!P0 IMAD R17, R6, 0x8, R17 ;  /* 0x0000000806118824 */ /* 0x000fe400078e0211 */
        /* <DEDUP_REMOVED lines=10> */
[C---:B------:R-:W-:Y:S01]  /*0270*/  LEA R17, R6.reuse, R5, 0x7 ;  /* 0x0000000506117211 */ /* 0x040fe200078e38ff */
[----:B------:R-:W-:Y:S01]  /*0280*/  IMAD.IADD R5, R3, 0x1, R10 ;  /* 0x0000000103057824 */ /* 0x000fe200078e020a */
[----:B------:R-:W2:Y:S01]  /*0290*/  LDC R4, c[0x0][0x380] ;  /* 0x0000e000ff047b82 */ /* 0x000ea20000000800 */
[----:B------:R-:W-:Y:S01]  /*02a0*/  LOP3.LUT R8, RZ, R6, RZ, 0x33, !PT ;  /* 0x00000006ff087212 */ /* 0x000fe200078e33ff */
[----:B------:R-:W-:Y:S01]  /*02b0*/  IMAD R19, R6, 0x80, R15 ;  /* 0x0000008006137824 */ /* 0x000fe200078e020f */
[----:B------:R-:W-:Y:S01]  /*02c0*/  LEA R3, R0, R17, 0x3 ;  /* 0x0000001100037211 */ /* 0x000fe200078e18ff */
[-C--:B------:R-:W-:Y:S01]  /*02d0*/  IMAD R17, R6, R10.reuse, R5 ;  /* 0x0000000a06117224 */ /* 0x080fe200078e0205 */
[----:B------:R-:W-:Y:S01]  /*02e0*/  ISETP.GE.U32.AND P1, PT, R7, R10, PT ;  /* 0x0000000a0700720c */ /* 0x000fe20003f26070 */
[----:B------:R-:W3:Y:S01]  /*02f0*/  LDCU UR9, c[0x0][0x380] ;  /* 0x00007000ff0977ac */ /* 0x000ee20008000800 */
[----:B------:R-:W-:Y:S01]  /*0300*/  LEA R2, R0, R15, 0x7 ;  /* 0x0000000f00027211 */ /* 0x000fe200078e38ff */
[----:B------:R-:W4:Y:S01]  /*0310*/  LDC.64 R12, c[0x0][0x390] ;  /* 0x0000e400ff0c7b82 */ /* 0x000f220000000a00 */
[----:B------:R-:W-:Y:S01]  /*0320*/  IADD3 R15, PT, PT, R8, R11, RZ ;  /* 0x0000000b080f7210 */ /* 0x000fe20007ffe0ff */
[----:B------:R-:W0:Y:S01]  /*0330*/  LDCU UR10, c[0x0][0x388] ;  /* 0x00007100ff0a77ac */ /* 0x000e220008000800 */
[C---:B------:R-:W-:Y:S01]  /*0340*/  ISETP.EQ.AND P1, PT, R0.reuse, RZ, !P1 ;  /* 0x000000ff0000720c */ /* 0x040fe20004f22270 */
[----:B------:R-:W-:Y:S01]  /*0350*/  IMAD R0, R0, 0x8, R19 ;  /* 0x0000000800007824 */ /* 0x000fe200078e0213 */
[C---:B------:R-:W-:Y:S01]  /*0360*/  IADD3 R8, PT, PT, R6.reuse, 0x1, -R11 ;  /* 0x0000000106087810 */ /* 0x040fe20007ffe80b */
[----:B------:R-:W-:Y:S01]  /*0370*/  IMAD.U32 R11, RZ, RZ, UR6 ;  /* 0x00000006ff0b7e24 */ /* 0x000fe2000f8e00ff */
[----:B------:R-:W-:Y:S01]  /*0380*/  LEA R10, R15, R2, 0x3 ;  /* 0x000000020f0a7211 */ /* 0x000fe200078e18ff */
[----:B-1----:R-:W-:Y:S01]  /*0390*/  IMAD.WIDE.U32 R20, R17, 0x8, R20 ;  /* 0x0000000811147825 */ /* 0x002fe200078e0014 */
[----:B------:R-:W1:Y:S03]  /*03a0*/  LDCU UR8, c[0x0][0x384] ;  /* 0x00007080ff0877ac */ /* 0x000e660008000800 */
[----:B0--3--:R-:W-:-:S07]  /*03b0*/  IMAD R18, R6, 0x8, R2 ;  /* 0x0000000806127824 */ /* 0x009fce00078e0202 */
.L_x_184:
[----:B-1----:R-:W-:-:S13]  /*03c0*/  ISETP.GE.U32.AND P2, PT, R11, UR8, PT ;  /* 0x000000080b007c0c */ /* 0x002fda000bf46070 */
[----:B0--3--:R-:W-:Y:S05]  /*03d0*/  @!P2 BRA `(.L_x_178) ;  /* 0x000000000020a947 */ /* 0x009fea0003800000 */
[----:B------:R-:W-:Y:S05]  /*03e0*/  @!P0 BRA `(.L_x_179) ;  /* 0x0000000000448947 */ /* 0x000fea0003800000 */
[----:B------:R-:W-:-:S05]  /*03f0*/  IADD3 R14, PT, PT, R8, R11, RZ ;  /* 0x0000000b080e7210 */ /* 0x000fca0007ffe0ff */
[----:B------:R-:W-:-:S04]  /*0400*/  IMAD R17, R14, UR9, R5 ;  /* 0x000000090e117c24 */ /* 0x000fc8000f8e0205 */
[----:B----4-:R-:W-:-:S05]  /*0410*/  IMAD.WIDE.U32 R16, R17, 0x8, R12 ;  /* 0x0000000811107825 */ /* 0x010fca00078e000c */
[----:B------:R-:W3:Y:S02]  /*0420*/  LDG.E.64.CONSTANT R14, desc[UR4][R16.64] ;  /* 0x00000004100e7981 */ /* 0x000ee4000c1e9b00 */
[----:B---3--:R-:W-:-:S05]  /*0430*/  FADD R15, -R15, -RZ ;  /* 0x800000ff0f0f7221 */ /* 0x008fca0000000100 */
[----:B------:R0:W-:Y:S01]  /*0440*/  STS.64 [R10], R14 ;  /* 0x0000000e0a007388 */ /* 0x0001e20000000a00 */
[----:B------:R-:W-:Y:S05]  /*0450*/  BRA `(.L_x_179) ;  /* 0x0000000000287947 */ /* 0x000fea0003800000 */
.L_x_178:
[----:B------:R-:W-:-:S04]  /*0460*/  ISETP.GE.U32.AND P2, PT, R11, R6, PT ;  /* 0x000000060b00720c */ /* 0x000fc80003f46070 */
[----:B------:R-:W-:-:S13]  /*0470*/  ISETP.GE.U32.OR P2, PT, R9, UR9, !P2 ;  /* 0x0000000909007c0c */ /* 0x000fda000d746470 */
[----:B------:R-:W-:Y:S05]  /*0480*/  @P2 BRA `(.L_x_180) ;  /* 0x0000000000182947 */ /* 0x000fea0003800000 */
[----:B------:R-:W3:Y:S01]  /*0490*/  LDG.E.64.CONSTANT R14, desc[UR4][R20.64] ;  /* 0x00000004140e7981 */ /* 0x000ee2000c1e9b00 */
[----:B------:R-:W-:-:S05]  /*04a0*/  IMAD.IADD R17, R11, 0x1, -R6 ;  /* 0x000000010b117824 */ /* 0x000fca00078e0a06 */
[----:B------:R-:W-:Y:S01]  /*04b0*/  LEA R17, R17, R2, 0x3 ;  /* 0x0000000211117211 */ /* 0x000fe200078e18ff */
[----:B---3--:R-:W-:-:S05]  /*04c0*/  FADD R15, -R15, -RZ ;  /* 0x800000ff0f0f7221 */ /* 0x008fca0000000100 */
[----:B------:R1:W-:Y:S01]  /*04d0*/  STS.64 [R17], R14 ;  /* 0x0000000e11007388 */ /* 0x0003e20000000a00 */
[----:B------:R-:W-:Y:S05]  /*04e0*/  BRA `(.L_x_179) ;  /* 0x0000000000047947 */ /* 0x000fea0003800000 */
.L_x_180:
[----:B------:R3:W-:Y:S02]  /*04f0*/  STS.64 [R18], RZ ;  /* 0x000000ff12007388 */ /* 0x0007e40000000a00 */
.L_x_179:
[----:B--2---:R-:W-:Y:S01]  /*0500*/  ISETP.GE.U32.AND P2, PT, R7, R4, PT ;  /* 0x000000040700720c */ /* 0x004fe20003f46070 */
[----:B------:R-:W-:Y:S05]  /*0510*/  WARPSYNC.ALL ;  /* 0x0000000000007948 */ /* 0x000fea0003800000 */
[----:B------:R-:W-:Y:S01]  /*0520*/  BAR.SYNC.DEFER_BLOCKING 0x0 ;  /* 0x0000000000007b1d */ /* 0x000fe20000010000 */
[----:B01----:R-:W-:-:S05]  /*0530*/  CS2R R14, SRZ ;  /* 0x00000000000e7805 */ /* 0x003fca000001ff00 */
[----:B------:R-:W-:Y:S04]  /*0540*/  BSSY B0, `(.L_x_181) ;  /* 0x0000022000007945 */ /* 0x000fe80003800000 */
[----:B------:R-:W-:Y:S05]  /*0550*/  @P2 BRA `(.L_x_182) ;  /* 0x0000000000802947 */ /* 0x000fea0003800000 */
[----:B------:R-:W0:Y:S01]  /*0560*/  S2R R19, SR_LANEID ;  /* 0x0000000000137919 */ /* 0x000e220000000000 */
[----:B------:R-:W-:Y:S01]  /*0570*/  IMAD.MOV.U32 R22, RZ, RZ, 0xffff ;  /* 0x0000ffffff167424 */ /* 0x000fe200078e00ff */
[----:B------:R-:W-:Y:S01]  /*0580*/  VOTEU.ANY UR11, UPT, PT ;  /* 0x00000000000b7886 */ /* 0x000fe200038e0100 */
[----:B------:R-:W-:Y:S04]  /*0590*/  LDS.64 R14, [R3] ;  /* 0x00000000030e7984 */ /* 0x000fe80000000a00 */
[----:B------:R-:W1:Y:S01]  /*05a0*/  LDS.64 R16, [R0] ;  /* 0x0000000000107984 */ /* 0x000e620000000a00 */
[----:B0-----:R-:W-:-:S04]  /*05b0*/  LOP3.LUT R19, R19, 0xfffffff0, RZ, 0xc0, !PT ;  /* 0xfffffff013137812 */ /* 0x001fc800078ec0ff */
[----:B------:R-:W-:-:S04]  /*05c0*/  SHF.L.U32 R19, R22, R19, RZ ;  /* 0x0000001316137219 */ /* 0x000fc800000006ff */
[----:B------:R-:W0:Y:S08]  /*05d0*/  MATCH.ANY R22, R19 ;  /* 0x00000000131673a1 */ /* 0x000e3000000e8000 */
[----:B------:R-:W2:Y:S01]  /*05e0*/  REDUX.OR UR6, R19 ;  /* 0x00000000130673c4 */ /* 0x000ea20000004000 */
[C---:B-1----:R-:W-:Y:S01]  /*05f0*/  FMUL R23, R15.reuse, R17 ;  /* 0x000000110f177220 */ /* 0x042fe20000400000 */
[----:B------:R-:W-:Y:S01]  /*0600*/  FMUL R24, R15, R16 ;  /* 0x000000100f187220 */ /* 0x000fe20000400000 */
[----:B0-----:R-:W-:-:S02]  /*0610*/  LOP3.LUT P2, RZ, R19, UR11, R22, 0x40, !PT ;  /* 0x0000000b13ff7c12 */ /* 0x001fc4000f844016 */
[C---:B------:R-:W-:Y:S01]  /*0620*/  FFMA R22, R14.reuse, R16, -R23 ;  /* 0x000000100e167223 */ /* 0x040fe20000000817 */
[----:B------:R-:W-:-:S10]  /*0630*/  FFMA R14, R14, R17, R24 ;  /* 0x000000110e0e7223 */ /* 0x000fd40000000018 */
[----:B--2---:R-:W-:Y:S05]  /*0640*/  @!P2 BRA.DIV UR6, `(.L_x_183) ;  /* 0x000000020668a947 */ /* 0x004fea000b800000 */
        /* <DEDUP_REMOVED lines=13> */
[----:B------:R1:W2:Y:S01]  /*0720*/  SHFL.BFLY PT, R17, R22, 0x1, 0x101f ;  /* 0x0c301f0016117f89 */ /* 0x0002a200000e0000 */
[----:B0-----:R-:W-:-:S05]  /*0730*/  FADD R15, R28, R15 ;  /* 0x0000000f1c0f7221 */ /* 0x001fca0000000000 */
[----:B-12---:R-:W-:-:S07]  /*0740*/  MOV R14, R15 ;  /* 0x0000000f000e7202 */ /* 0x006fce0000000f00 */
.L_x_201:
[----:B------:R-:W-:-:S07]  /*0750*/  FADD R15, R22, R17 ;  /* 0x00000011160f7221 */ /* 0x000fce0000000000 */
.L_x_182:
[----:B------:R-:W-:Y:S05]  /*0760*/  BSYNC B0 ;  /* 0x0000000000007941 */ /* 0x000fea0003800000 */
.L_x_181:
        /* <DEDUP_REMOVED lines=8> */
.L_x_183:
[----:B------:R-:W-:Y:S01]  /*07f0*/  HFMA2 R16, -RZ, RZ, 0, 4.76837158203125e-07 ;  /* 0x00000008ff107431 */ /* 0x000fe200000001ff */
[----:B------:R-:W-:Y:S01]  /*0800*/  BSSY B1, `(.L_x_185) ;  /* 0x0000005000017945 */ /* 0x000fe20003800000 */
[----:B------:R-:W-:-:S07]  /*0810*/  MOV R17, 0x101f ;  /* 0x0000101f00117802 */ /* 0x000fce0000000f00 */
[----:B---34-:R-:W-:Y:S05]  /*0820*/  WARPSYNC.COLLECTIVE R19, `(.L_x_186) ;  /* 0x0000000013087348 */ /* 0x018fea0003c00000 */
[----:B------:R0:W1:Y:S02]  /*0830*/  SHFL.BFLY P2, R16, R22, R16, R17 ;  /* 0x0c00001016107389 */ /* 0x0000640000040011 */
[----:B01-34-:R-:W-:Y:S05]  /*0840*/  ENDCOLLECTIVE ;  /* 0x000000000000791b */ /* 0x01bfea0003800000 */
.L_x_186:
[----:B------:R-:W-:Y:S05]  /*0850*/  BSYNC B1 ;  /* 0x0000000000017941 */ /* 0x000fea0003800000 */
.L_x_185:
[----:B------:R-:W-:Y:S02]  /*0860*/  IMAD.MOV.U32 R15, RZ, RZ, R16 ;  /* 0x000000ffff0f7224 */ /* 0x000fe400078e0010 */
[----:B------:R-:W-:Y:S01]  /*0870*/  HFMA2 R16, -RZ, RZ, 0, 2.384185791015625e-07 ;  /* 0x00000004ff107431 */ /* 0x000fe200000001ff */
[----:B------:R-:W-:Y:S01]  /*0880*/  BSSY B1, `(.L_x_187) ;  /* 0x0000007000017945 */ /* 0x000fe20003800000 */
[----:B------:R-:W-:Y:S02]  /*0890*/  IMAD.MOV.U32 R17, RZ, RZ, 0x101f ;  /* 0x0000101fff117424 */ /* 0x000fe400078e00ff */
[----:B------:R-:W-:-:S05]  /*08a0*/  FADD R24, R22, R15 ;  /* 0x0000000f16187221 */ /* 0x000fca0000000000 */
[----:B------:R-:W-:-:S07]  /*08b0*/  MOV R22, R24 ;  /* 0x0000001800167202 */ /* 0x000fce0000000f00 */
[----:B------:R-:W-:Y:S05]  /*08c0*/  WARPSYNC.COLLECTIVE R19, `(.L_x_188) ;  /* 0x0000000013087348 */ /* 0x000fea0003c00000 */
[----:B------:R0:W1:Y:S02]  /*08d0*/  SHFL.BFLY P2, R16, R22, R16, R17 ;  /* 0x0c00001016107389 */ /* 0x0000640000040011 */
[----:B01----:R-:W-:Y:S05]  /*08e0*/  ENDCOLLECTIVE ;  /* 0x000000000000791b */ /* 0x003fea0003800000 */
.L_x_188:
[----:B------:R-:W-:Y:S05]  /*08f0*/  BSYNC B1 ;  /* 0x0000000000017941 */ /* 0x000fea0003800000 */
.L_x_187:
[----:B------:R-:W-:Y:S01]  /*0900*/  MOV R15, R16 ;  /* 0x00000010000f7202 */ /* 0x000fe20000000f00 */
[----:B------:R-:W-:Y:S01]  /*0910*/  HFMA2 R17, -RZ, RZ, 0, 0.000503063201904296875 ;  /* 0x0000101fff117431 */ /* 0x000fe200000001ff */
[----:B------:R-:W-:Y:S01]  /*0920*/  BSSY B1, `(.L_x_189) ;  /* 0x0000007000017945 */ /* 0x000fe20003800000 */
[----:B------:R-:W-:Y:S02]  /*0930*/  IMAD.MOV.U32 R16, RZ, RZ, 0x2 ;  /* 0x00000002ff107424 */ /* 0x000fe400078e00ff */
[----:B------:R-:W-:-:S05]  /*0940*/  FADD R26, R24, R15 ;  /* 0x0000000f181a7221 */ /* 0x000fca0000000000 */
[----:B------:R-:W-:-:S07]  /*0950*/  MOV R22, R26 ;  /* 0x0000001a00167202 */ /* 0x000fce0000000f00 */
[----:B------:R-:W-:Y:S05]  /*0960*/  WARPSYNC.COLLECTIVE R19, `(.L_x_190) ;  /* 0x0000000013087348 */ /* 0x000fea0003c00000 */
[----:B------:R0:W1:Y:S02]  /*0970*/  SHFL.BFLY P2, R16, R22, R16, R17 ;  /* 0x0c00001016107389 */ /* 0x0000640000040011 */
[----:B01----:R-:W-:Y:S05]  /*0980*/  ENDCOLLECTIVE ;  /* 0x000000000000791b */ /* 0x003fea0003800000 */
.L_x_190:
[----:B------:R-:W-:Y:S05]  /*0990*/  BSYNC B1 ;  /* 0x0000000000017941 */ /* 0x000fea0003800000 */
.L_x_189:
[----:B------:R-:W-:Y:S01]  /*09a0*/  MOV R15, R16 ;  /* 0x00000010000f7202 */ /* 0x000fe20000000f00 */
[----:B------:R-:W-:Y:S01]  /*09b0*/  HFMA2 R16, -RZ, RZ, 0, 5.9604644775390625e-08 ;  /* 0x00000001ff107431 */ /* 0x000fe200000001ff */
[----:B------:R-:W-:Y:S01]  /*09c0*/  BSSY B1, `(.L_x_191) ;  /* 0x0000007000017945 */ /* 0x000fe20003800000 */
[----:B------:R-:W-:Y:S02]  /*09d0*/  MOV R17, 0x101f ;  /* 0x0000101f00117802 */ /* 0x000fe40000000f00 */
[----:B------:R-:W-:-:S04]  /*09e0*/  FADD R28, R26, R15 ;  /* 0x0000000f1a1c7221 */ /* 0x000fc80000000000 */
[----:B------:R-:W-:-:S07]  /*09f0*/  IMAD.MOV.U32 R22, RZ, RZ, R28 ;  /* 0x000000ffff167224 */ /* 0x000fce00078e001c */
[----:B------:R-:W-:Y:S05]  /*0a00*/  WARPSYNC.COLLECTIVE R19, `(.L_x_192) ;  /* 0x0000000013087348 */ /* 0x000fea0003c00000 */
[----:B------:R0:W1:Y:S02]  /*0a10*/  SHFL.BFLY P2, R16, R22, R16, R17 ;  /* 0x0c00001016107389 */ /* 0x0000640000040011 */
[----:B01----:R-:W-:Y:S05]  /*0a20*/  ENDCOLLECTIVE ;  /* 0x000000000000791b */ /* 0x003fea0003800000 */
.L_x_192:
[----:B------:R-:W-:Y:S05]  /*0a30*/  BSYNC B1 ;  /* 0x0000000000017941 */ /* 0x000fea0003800000 */
.L_x_191:
[----:B------:R-:W-:Y:S02]  /*0a40*/  IMAD.MOV.U32 R15, RZ, RZ, R16 ;  /* 0x000000ffff0f7224 */ /* 0x000fe400078e0010 */
[----:B------:R-:W-:Y:S01]  /*0a50*/  HFMA2 R16, -RZ, RZ, 0, 4.76837158203125e-07 ;  /* 0x00000008ff107431 */ /* 0x000fe200000001ff */
[----:B------:R-:W-:Y:S01]  /*0a60*/  BSSY B1, `(.L_x_193) ;  /* 0x0000007000017945 */ /* 0x000fe20003800000 */
[----:B------:R-:W-:Y:S01]  /*0a70*/  MOV R22, R14 ;  /* 0x0000000e00167202 */ /* 0x000fe20000000f00 */
[----:B------:R-:W-:Y:S01]  /*0a80*/  FADD R15, R28, R15 ;  /* 0x0000000f1c0f7221 */ /* 0x000fe20000000000 */
[----:B------:R-:W-:-:S07]  /*0a90*/  IMAD.MOV.U32 R17, RZ, RZ, 0x101f ;  /* 0x0000101fff117424 */ /* 0x000fce00078e00ff */
[----:B------:R-:W-:Y:S05]  /*0aa0*/  WARPSYNC.COLLECTIVE R19, `(.L_x_194) ;  /* 0x0000000013087348 */ /* 0x000fea0003c00000 */
[----:B------:R0:W1:Y:S02]  /*0ab0*/  SHFL.BFLY P2, R16, R22, R16, R17 ;  /* 0x0c00001016107389 */ /* 0x0000640000040011 */
[----:B01----:R-:W-:Y:S05]  /*0ac0*/  ENDCOLLECTIVE ;  /* 0x000000000000791b */ /* 0x003fea0003800000 */
.L_x_194:
[----:B------:R-:W-:Y:S05]  /*0ad0*/  BSYNC B1 ;  /* 0x0000000000017941 */ /* 0x000fea0003800000 */
.L_x_193:
[----:B------:R-:W-:Y:S01]  /*0ae0*/  MOV R17, R16 ;  /* 0x0000001000117202 */ /* 0x000fe20000000f00 */
[----:B------:R-:W-:Y:S01]  /*0af0*/  BSSY B1, `(.L_x_195) ;  /* 0x0000008000017945 */ /* 0x000fe20003800000 */
[----:B------:R-:W-:-:S03]  /*0b00*/  IMAD.MOV.U32 R16, RZ, RZ, 0x4 ;  /* 0x00000004ff107424 */ /* 0x000fc600078e00ff */
[----:B------:R-:W-:Y:S01]  /*0b10*/  FADD R23, R14, R17 ;  /* 0x000000110e177221 */ /* 0x000fe20000000000 */
[----:B------:R-:W-:-:S04]  /*0b20*/  HFMA2 R17, -RZ, RZ, 0, 0.000503063201904296875 ;  /* 0x0000101fff117431 */ /* 0x000fc800000001ff */
[----:B------:R-:W-:-:S07]  /*0b30*/  MOV R22, R23 ;  /* 0x0000001700167202 */ /* 0x000fce0000000f00 */
[----:B------:R-:W-:Y:S05]  /*0b40*/  WARPSYNC.COLLECTIVE R19, `(.L_x_196) ;  /* 0x0000000013087348 */ /* 0x000fea0003c00000 */
[----:B------:R0:W1:Y:S02]  /*0b50*/  SHFL.BFLY P2, R16, R22, R16, R17 ;  /* 0x0c00001016107389 */ /* 0x0000640000040011 */
[----:B01----:R-:W-:Y:S05]  /*0b60*/  ENDCOLLECTIVE ;  /* 0x000000000000791b */ /* 0x003fea0003800000 */
.L_x_196:
[----:B------:R-:W-:Y:S05]  /*0b70*/  BSYNC B1 ;  /* 0x0000000000017941 */ /* 0x000fea0003800000 */
.L_x_195:
[----:B------:R-:W-:Y:S01]  /*0b80*/  FADD R25, R23, R16 ;  /* 0x0000001017197221 */ /* 0x000fe20000000000 */
[----:B------:R-:W-:Y:S01]  /*0b90*/  HFMA2 R17, -RZ, RZ, 0, 0.000503063201904296875 ;  /* 0x0000101fff117431 */ /* 0x000fe200000001ff */
[----:B------:R-:W-:Y:S01]  /*0ba0*/  BSSY B1, `(.L_x_197) ;  /* 0x0000006000017945 */ /* 0x000fe20003800000 */
[----:B------:R-:W-:Y:S02]  /*0bb0*/  IMAD.MOV.U32 R16, RZ, RZ, 0x2 ;  /* 0x00000002ff107424 */ /* 0x000fe400078e00ff */
[----:B------:R-:W-:-:S07]  /*0bc0*/  MOV R22, R25 ;  /* 0x0000001900167202 */ /* 0x000fce0000000f00 */
[----:B------:R-:W-:Y:S05]  /*0bd0*/  WARPSYNC.COLLECTIVE R19, `(.L_x_198) ;  /* 0x0000000013087348 */ /* 0x000fea0003c00000 */
[----:B------:R0:W1:Y:S02]  /*0be0*/  SHFL.BFLY P2, R16, R22, R16, R17 ;  /* 0x0c00001016107389 */ /* 0x0000640000040011 */
[----:B01----:R-:W-:Y:S05]  /*0bf0*/  ENDCOLLECTIVE ;  /* 0x000000000000791b */ /* 0x003fea0003800000 */
.L_x_198:
[----:B------:R-:W-:Y:S05]  /*0c00*/  BSYNC B1 ;  /* 0x0000000000017941 */ /* 0x000fea0003800000 */
.L_x_197:
[----:B------:R-:W-:Y:S01]  /*0c10*/  BSSY B1, `(.L_x_199) ;  /* 0x0000007000017945 */ /* 0x000fe20003800000 */
[----:B------:R-:W-:Y:S01]  /*0c20*/  FADD R22, R25, R16 ;  /* 0x0000001019167221 */ /* 0x000fe20000000000 */
[----:B------:R-:W-:Y:S01]  /*0c30*/  MOV R16, 0x1 ;  /* 0x0000000100107802 */ /* 0x000fe20000000f00 */
[----:B------:R-:W-:-:S07]  /*0c40*/  IMAD.MOV.U32 R17, RZ, RZ, 0x101f ;  /* 0x0000101fff117424 */ /* 0x000fce00078e00ff */
[----:B------:R-:W-:Y:S05]  /*0c50*/  WARPSYNC.COLLECTIVE R19, `(.L_x_200) ;  /* 0x0000000013087348 */ /* 0x000fea0003c00000 */
[----:B------:R0:W1:Y:S02]  /*0c60*/  SHFL.BFLY P2, R16, R22, R16, R17 ;  /* 0x0c00001016107389 */ /* 0x0000640000040011 */
[----:B01----:R-:W-:Y:S05]  /*0c70*/  ENDCOLLECTIVE ;  /* 0x000000000000791b */ /* 0x003fea0003800000 */
.L_x_200:
[----:B------:R-:W-:Y:S05]  /*0c80*/  BSYNC B1 ;  /* 0x0000000000017941 */ /* 0x000fea0003800000 */
.L_x_199:
[----:B------:R-:W-:Y:S02]  /*0c90*/  MOV R17, R16 ;  /* 0x0000001000117202 */ /* 0x000fe40000000f00 */
[----:B------:R-:W-:Y:S01]  /*0ca0*/  MOV R14, R15 ;  /* 0x0000000f000e7202 */ /* 0x000fe20000000f00 */
[----:B------:R-:W-:Y:S06]  /*0cb0*/  BRA `(.L_x_201) ;  /* 0xfffffff800a47947 */ /* 0x000fec000383ffff */
.L_x_202:
        /* <DEDUP_REMOVED lines=12> */
.L_x_342:


//--------------------- .text._cupy_channelizer_16x16_float32_complex64 --------------------------
	.section	.text._cupy_channelizer_16x16_float32_complex64,"ax",@progbits
	.align	128
        .global         _cupy_channelizer_16x16_float32_complex64
        .type           _cupy_channelizer_16x16_float32_complex64,@function
        .size           _cupy_channelizer_16x16_float32_complex64,(.L_x_343 - _cupy_channelizer_16x16_float32_complex64)
        .other          _cupy_channelizer_16x16_float32_complex64,@"STO_CUDA_ENTRY STV_DEFAULT"
_cupy_channelizer_16x16_float32_complex64:
.text._cupy_channelizer_16x16_float32_complex64:
        /* <DEDUP_REMOVED lines=59> */
.L_x_209:
        /* <DEDUP_REMOVED lines=9> */
.L_x_203:
        /* <DEDUP_REMOVED lines=8> */
.L_x_205:
[----:B------:R3:W-:Y:S02]  /*04c0*/  STS [R20], RZ ;  /* 0x000000ff14007388 */ /* 0x0007e40000000800 */
.L_x_204:
        /* <DEDUP_REMOVED lines=9> */
[----:B------:R-:W-:Y:S04]  /*0560*/  LDS R6, [R0] ;  /* 0x0000000000067984 */ /* 0x000fe80000000800 */
[----:B------:R-:W1:Y:S01]  /*0570*/  LDS R9, [R14] ;  /* 0x000000000e097984 */ /* 0x000e620000000800 */
[----:B0-----:R-:W-:-:S04]  /*0580*/  LOP3.LUT R7, R7, 0xfffffff0, RZ, 0xc0, !PT ;  /* 0xfffffff007077812 */ /* 0x001fc800078ec0ff */
[----:B------:R-:W-:-:S04]  /*0590*/  SHF.L.U32 R7, R8, R7, RZ ;  /* 0x0000000708077219 */ /* 0x000fc800000006ff */
[----:B------:R-:W0:Y:S08]  /*05a0*/  MATCH.ANY R8, R7 ;  /* 0x00000000070873a1 */ /* 0x000e3000000e8000 */
[----:B------:R-:W2:Y:S01]  /*05b0*/  REDUX.OR UR6, R7 ;  /* 0x00000000070673c4 */ /* 0x000ea20000004000 */
[----:B-1----:R-:W-:Y:S01]  /*05c0*/  FMUL R6, R6, R9 ;  /* 0x0000000906067220 */ /* 0x002fe20000400000 */
[----:B0-----:R-:W-:-:S13]  /*05d0*/  LOP3.LUT P2, RZ, R7, UR11, R8, 0x40, !PT ;  /* 0x0000000b07ff7c12 */ /* 0x001fda000f844008 */
[----:B--2---:R-:W-:Y:S05]  /*05e0*/  @!P2 BRA.DIV UR6, `(.L_x_208) ;  /* 0x000000020664a947 */ /* 0x004fea000b800000 */
        /* <DEDUP_REMOVED lines=15> */
.L_x_226:
[----:B------:R-:W-:-:S07]  /*06e0*/  FADD R7, R21, R8 ;  /* 0x0000000815077221 */ /* 0x000fce0000000000 */
.L_x_207:
[----:B------:R-:W-:Y:S05]  /*06f0*/  BSYNC B0 ;  /* 0x0000000000007941 */ /* 0x000fea0003800000 */
.L_x_206:
        /* <DEDUP_REMOVED lines=8> */
.L_x_208:
[----:B------:R-:W-:Y:S01]  /*0780*/  HFMA2 R23, -RZ, RZ, 0, 0.000503063201904296875 ;  /* 0x0000101fff177431 */ /* 0x000fe200000001ff */
[----:B------:R-:W-:Y:S01]  /*0790*/  BSSY B1, `(.L_x_210) ;  /* 0x0000006000017945 */ /* 0x000fe20003800000 */
[----:B------:R-:W-:Y:S01]  /*07a0*/  MOV R8, R6 ;  /* 0x0000000600087202 */ /* 0x000fe20000000f00 */
[----:B------:R-:W-:-:S07]  /*07b0*/  IMAD.MOV.U32 R9, RZ, RZ, 0x8 ;  /* 0x00000008ff097424 */ /* 0x000fce00078e00ff */
[----:B---34-:R-:W-:Y:S05]  /*07c0*/  WARPSYNC.COLLECTIVE R7, `(.L_x_211) ;  /* 0x0000000007087348 */ /* 0x018fea0003c00000 */
[----:B------:R0:W1:Y:S02]  /*07d0*/  SHFL.BFLY P2, R9, R8, R9, R23 ;  /* 0x0c00000908097389 */ /* 0x0000640000040017 */
[----:B01-34-:R-:W-:Y:S05]  /*07e0*/  ENDCOLLECTIVE ;  /* 0x000000000000791b */ /* 0x01bfea0003800000 */
.L_x_211:
[----:B------:R-:W-:Y:S05]  /*07f0*/  BSYNC B1 ;  /* 0x0000000000017941 */ /* 0x000fea0003800000 */
.L_x_210:
[----:B------:R-:W-:Y:S01]  /*0800*/  BSSY B1, `(.L_x_212) ;  /* 0x0000007000017945 */ /* 0x000fe20003800000 */
[----:B------:R-:W-:Y:S01]  /*0810*/  FADD R8, R6, R9 ;  /* 0x0000000906087221 */ /* 0x000fe20000000000 */
[----:B------:R-:W-:Y:S01]  /*0820*/  IMAD.MOV.U32 R9, RZ, RZ, 0x4 ;  /* 0x00000004ff097424 */ /* 0x000fe200078e00ff */
[----:B------:R-:W-:-:S07]  /*0830*/  MOV R23, 0x101f ;  /* 0x0000101f00177802 */ /* 0x000fce0000000f00 */
[----:B------:R-:W-:Y:S05]  /*0840*/  WARPSYNC.COLLECTIVE R7, `(.L_x_213) ;  /* 0x0000000007087348 */ /* 0x000fea0003c00000 */
[----:B------:R0:W1:Y:S02]  /*0850*/  SHFL.BFLY P2, R9, R8, R9, R23 ;  /* 0x0c00000908097389 */ /* 0x0000640000040017 */
[----:B01----:R-:W-:Y:S05]  /*0860*/  ENDCOLLECTIVE ;  /* 0x000000000000791b */ /* 0x003fea0003800000 */
.L_x_213:
[----:B------:R-:W-:Y:S05]  /*0870*/  BSYNC B1 ;  /* 0x0000000000017941 */ /* 0x000fea0003800000 */
.L_x_212:
[----:B------:R-:W-:Y:S01]  /*0880*/  FADD R22, R8, R9 ;  /* 0x0000000908167221 */ /* 0x000fe20000000000 */
[----:B------:R-:W-:Y:S01]  /*0890*/  HFMA2 R9, -RZ, RZ, 0, 1.1920928955078125e-07 ;  /* 0x00000002ff097431 */ /* 0x000fe200000001ff */
[----:B------:R-:W-:Y:S01]  /*08a0*/  BSSY B1, `(.L_x_214) ;  /* 0x0000006000017945 */ /* 0x000fe20003800000 */
[----:B------:R-:W-:Y:S02]  /*08b0*/  IMAD.MOV.U32 R23, RZ, RZ, 0x101f ;  /* 0x0000101fff177424 */ /* 0x000fe400078e00ff */
[----:B------:R-:W-:-:S07]  /*08c0*/  IMAD.MOV.U32 R8, RZ, RZ, R22 ;  /* 0x000000ffff087224 */ /* 0x000fce00078e0016 */
[----:B------:R-:W-:Y:S05]  /*08d0*/  WARPSYNC.COLLECTIVE R7, `(.L_x_215) ;  /* 0x0000000007087348 */ /* 0x000fea0003c00000 */
[----:B------:R0:W1:Y:S02]  /*08e0*/  SHFL.BFLY P2, R9, R8, R9, R23 ;  /* 0x0c00000908097389 */ /* 0x0000640000040017 */
[----:B01----:R-:W-:Y:S05]  /*08f0*/  ENDCOLLECTIVE ;  /* 0x000000000000791b */ /* 0x003fea0003800000 */
.L_x_215:
[----:B------:R-:W-:Y:S05]  /*0900*/  BSYNC B1 ;  /* 0x0000000000017941 */ /* 0x000fea0003800000 */
.L_x_214:
        /* <DEDUP_REMOVED lines=8> */
.L_x_217:
[----:B------:R-:W-:Y:S05]  /*0990*/  BSYNC B1 ;  /* 0x0000000000017941 */ /* 0x000fea0003800000 */
.L_x_216:
[----:B------:R-:W-:Y:S01]  /*09a0*/  BSSY B1, `(.L_x_218) ;  /* 0x0000008000017945 */ /* 0x000fe20003800000 */
[----:B------:R-:W-:Y:S01]  /*09b0*/  FADD R6, R24, R9 ;  /* 0x0000000918067221 */ /* 0x000fe20000000000 */
[----:B------:R-:W-:Y:S01]  /*09c0*/  IMAD.MOV.U32 R8, RZ, RZ, RZ ;  /* 0x000000ffff087224 */ /* 0x000fe200078e00ff */
[----:B------:R-:W-:Y:S01]  /*09d0*/  MOV R9, 0x8 ;  /* 0x0000000800097802 */ /* 0x000fe20000000f00 */
[----:B------:R-:W-:-:S07]  /*09e0*/  IMAD.MOV.U32 R23, RZ, RZ, 0x101f ;  /* 0x0000101fff177424 */ /* 0x000fce00078e00ff */
[----:B------:R-:W-:Y:S05]  /*09f0*/  WARPSYNC.COLLECTIVE R7, `(.L_x_219) ;  /* 0x0000000007087348 */ /* 0x000fea0003c00000 */
[----:B------:R0:W1:Y:S02]  /*0a00*/  SHFL.BFLY P2, R9, R8, R9, R23 ;  /* 0x0c00000908097389 */ /* 0x0000640000040017 */
[----:B01----:R-:W-:Y:S05]  /*0a10*/  ENDCOLLECTIVE ;  /* 0x000000000000791b */ /* 0x003fea0003800000 */
.L_x_219:
[----:B------:R-:W-:Y:S05]  /*0a20*/  BSYNC B1 ;  /* 0x0000000000017941 */ /* 0x000fea0003800000 */
.L_x_218:
[----:B------:R-:W-:Y:S01]  /*0a30*/  MOV R21, R9 ;  /* 0x0000000900157202 */ /* 0x000fe20000000f00 */
[----:B------:R-:W-:Y:S01]  /*0a40*/  HFMA2 R9, -RZ, RZ, 0, 2.384185791015625e-07 ;  /* 0x00000004ff097431 */ /* 0x000fe200000001ff */
[----:B------:R-:W-:Y:S01]  /*0a50*/  BSSY B1, `(.L_x_220) ;  /* 0x0000007000017945 */ /* 0x000fe20003800000 */
[----:B------:R-:W-:Y:S02]  /*0a60*/  MOV R23, 0x101f ;  /* 0x0000101f00177802 */ /* 0x000fe40000000f00 */
[----:B------:R-:W-:-:S04]  /*0a70*/  FADD R26, RZ, R21 ;  /* 0x00000015ff1a7221 */ /* 0x000fc80000000000 */
[----:B------:R-:W-:-:S07]  /*0a80*/  IMAD.MOV.U32 R8, RZ, RZ, R26 ;  /* 0x000000ffff087224 */ /* 0x000fce00078e001a */
[----:B------:R-:W-:Y:S05]  /*0a90*/  WARPSYNC.COLLECTIVE R7, `(.L_x_221) ;  /* 0x0000000007087348 */ /* 0x000fea0003c00000 */
[----:B------:R0:W1:Y:S02]  /*0aa0*/  SHFL.BFLY P2, R9, R8, R9, R23 ;  /* 0x0c00000908097389 */ /* 0x0000640000040017 */
[----:B01----:R-:W-:Y:S05]  /*0ab0*/  ENDCOLLECTIVE ;  /* 0x000000000000791b */ /* 0x003fea0003800000 */
.L_x_221:
[----:B------:R-:W-:Y:S05]  /*0ac0*/  BSYNC B1 ;  /* 0x0000000000017941 */ /* 0x000fea0003800000 */
.L_x_220:
[----:B------:R-:W-:Y:S02]  /*0ad0*/  IMAD.MOV.U32 R21, RZ, RZ, R9 ;  /* 0x000000ffff157224 */ /* 0x000fe400078e0009 */
[----:B------:R-:W-:Y:S01]  /*0ae0*/  HFMA2 R9, -RZ, RZ, 0, 1.1920928955078125e-07 ;  /* 0x00000002ff097431 */ /* 0x000fe200000001ff */
[----:B------:R-:W-:Y:S01]  /*0af0*/  BSSY B1, `(.L_x_222) ;  /* 0x0000007000017945 */ /* 0x000fe20003800000 */
[----:B------:R-:W-:Y:S02]  /*0b00*/  IMAD.MOV.U32 R23, RZ, RZ, 0x101f ;  /* 0x0000101fff177424 */ /* 0x000fe400078e00ff */
[----:B------:R-:W-:-:S05]  /*0b10*/  FADD R28, R26, R21 ;  /* 0x000000151a1c7221 */ /* 0x000fca0000000000 */
[----:B------:R-:W-:-:S07]  /*0b20*/  MOV R8, R28 ;  /* 0x0000001c00087202 */ /* 0x000fce0000000f00 */
[----:B------:R-:W-:Y:S05]  /*0b30*/  WARPSYNC.COLLECTIVE R7, `(.L_x_223) ;  /* 0x0000000007087348 */ /* 0x000fea0003c00000 */
[----:B------:R0:W1:Y:S02]  /*0b40*/  SHFL.BFLY P2, R9, R8, R9, R23 ;  /* 0x0c00000908097389 */ /* 0x0000640000040017 */
[----:B01----:R-:W-:Y:S05]  /*0b50*/  ENDCOLLECTIVE ;  /* 0x000000000000791b */ /* 0x003fea0003800000 */
.L_x_223:
[----:B------:R-:W-:Y:S05]  /*0b60*/  BSYNC B1 ;  /* 0x0000000000017941 */ /* 0x000fea0003800000 */
.L_x_222:
        /* <DEDUP_REMOVED lines=9> */
.L_x_225:
[----:B------:R-:W-:Y:S05]  /*0c00*/  BSYNC B1 ;  /* 0x0000000000017941 */ /* 0x000fea0003800000 */
.L_x_224:
[----:B------:R-:W-:Y:S01]  /*0c10*/  MOV R8, R9 ;  /* 0x0000000900087202 */ /* 0x000fe20000000f00 */
[----:B------:R-:W-:Y:S06]  /*0c20*/  BRA `(.L_x_226) ;  /* 0xfffffff800ac7947 */ /* 0x000fec000383ffff */
.L_x_227:
        /* <DEDUP_REMOVED lines=13> */
.L_x_343:


//--------------------- .text._cupy_channelizer_8x8_complex128_complex128 --------------------------
	.section	.text._cupy_channelizer_8x8_complex128_complex128,"ax",@progbits
	.align	128
        .global         _cupy_channelizer_8x8_complex128_complex128
        .type           _cupy_channelizer_8x8_complex128_complex128,@function
        .size           _cupy_channelizer_8x8_complex128_complex128,(.L_x_344 - _cupy_channelizer_8x8_complex128_complex128)
        .other          _cupy_channelizer_8x8_complex128_complex128,@"STO_CUDA_ENTRY STV_DEFAULT"
_cupy_channelizer_8x8_complex128_complex128:
.text._cupy_channelizer_8x8_complex128_complex128:
        /* <DEDUP_REMOVED lines=56> */
.L_x_234:
        /* <DEDUP_REMOVED lines=11> */
.L_x_228:
        /* <DEDUP_REMOVED lines=9> */
.L_x_230:
[----:B------:R-:W-:-:S05]  /*04c0*/  IMAD R8, R0, 0x10, R7 ;  /* 0x0000001000087824 */ /* 0x000fca00078e0207 */
[----:B------:R2:W-:Y:S02]  /*04d0*/  STS.128 [R8], RZ ;  /* 0x000000ff08007388 */ /* 0x0005e40000000c00 */
.L_x_229:
        /* <DEDUP_REMOVED lines=37> */
[----:B------:R2:W3:Y:S04]  /*0730*/  SHFL.BFLY PT, R15, R11, 0x1, 0x181f ;  /* 0x0c381f000b0f7f89 */ /* 0x0004e800000e0000 */
[----:B------:R2:W4:Y:S01]  /*0740*/  SHFL.BFLY PT, R14, R10, 0x1, 0x181f ;  /* 0x0c381f000a0e7f89 */ /* 0x00052200000e0000 */
[----:B0-----:R-:W-:Y:S02]  /*0750*/  IMAD.MOV.U32 R9, RZ, RZ, R24 ;  /* 0x000000ffff097224 */ /* 0x001fe400078e0018 */
[----:B-1----:R-:W-:-:S06]  /*0760*/  IMAD.MOV.U32 R8, RZ, RZ, R18 ;  /* 0x000000ffff087224 */ /* 0x002fcc00078e0012 */
[----:B--23--:R-:W-:-:S11]  /*0770*/  DADD R8, R12, R8 ;  /* 0x000000000c087229 */ /* 0x00cfd60000000008 */
.L_x_259:
[----:B----4-:R-:W-:-:S11]  /*0780*/  DADD R10, R10, R14 ;  /* 0x000000000a0a7229 */ /* 0x010fd6000000000e */
.L_x_232:
[----:B------:R-:W-:Y:S05]  /*0790*/  BSYNC B0 ;  /* 0x0000000000007941 */ /* 0x000fea0003800000 */
.L_x_231:
        /* <DEDUP_REMOVED lines=9> */
.L_x_233:
[----:B------:R-:W-:Y:S01]  /*0830*/  BSSY B1, `(.L_x_235) ;  /* 0x0000007000017945 */ /* 0x000fe20003800000 */
[----:B------:R-:W-:Y:S01]  /*0840*/  IMAD.MOV.U32 R20, RZ, RZ, R13 ;  /* 0x000000ffff147224 */ /* 0x000fe200078e000d */
[----:B------:R-:W-:Y:S01]  /*0850*/  MOV R18, 0x181f ;  /* 0x0000181f00127802 */ /* 0x000fe20000000f00 */
[----:B------:R-:W-:-:S07]  /*0860*/  IMAD.MOV.U32 R29, RZ, RZ, 0x4 ;  /* 0x00000004ff1d7424 */ /* 0x000fce00078e00ff */
[----:B------:R-:W-:Y:S05]  /*0870*/  WARPSYNC.COLLECTIVE R25, `(.L_x_236) ;  /* 0x0000000019087348 */ /* 0x000fea0003c00000 */
[----:B------:R0:W1:Y:S02]  /*0880*/  SHFL.BFLY P2, R18, R20, R29, R18 ;  /* 0x0c00001d14127389 */ /* 0x0000640000040012 */
[----:B01----:R-:W-:Y:S05]  /*0890*/  ENDCOLLECTIVE ;  /* 0x000000000000791b */ /* 0x003fea0003800000 */
.L_x_236:
[----:B------:R-:W-:Y:S05]  /*08a0*/  BSYNC B1 ;  /* 0x0000000000017941 */ /* 0x000fea0003800000 */
.L_x_235:
[----:B------:R-:W-:Y:S02]  /*08b0*/  IMAD.MOV.U32 R9, RZ, RZ, R18 ;  /* 0x000000ffff097224 */ /* 0x000fe400078e0012 */
[----:B------:R-:W-:Y:S01]  /*08c0*/  HFMA2 R18, -RZ, RZ, 0, 0.0020122528076171875 ;  /* 0x0000181fff127431 */ /* 0x000fe200000001ff */
[----:B------:R-:W-:Y:S01]  /*08d0*/  BSSY B1, `(.L_x_237) ;  /* 0x0000006000017945 */ /* 0x000fe20003800000 */
[----:B------:R-:W-:Y:S01]  /*08e0*/  MOV R20, R12 ;  /* 0x0000000c00147202 */ /* 0x000fe20000000f00 */
[----:B------:R-:W-:-:S07]  /*08f0*/  IMAD.MOV.U32 R29, RZ, RZ, 0x4 ;  /* 0x00000004ff1d7424 */ /* 0x000fce00078e00ff */
[----:B------:R-:W-:Y:S05]  /*0900*/  WARPSYNC.COLLECTIVE R25, `(.L_x_238) ;  /* 0x0000000019087348 */ /* 0x000fea0003c00000 */
[----:B------:R0:W1:Y:S02]  /*0910*/  SHFL.BFLY P2, R18, R20, R29, R18 ;  /* 0x0c00001d14127389 */ /* 0x0000640000040012 */
[----:B01----:R-:W-:Y:S05]  /*0920*/  ENDCOLLECTIVE ;  /* 0x000000000000791b */ /* 0x003fea0003800000 */
.L_x_238:
[----:B------:R-:W-:Y:S05]  /*0930*/  BSYNC B1 ;  /* 0x0000000000017941 */ /* 0x000fea0003800000 */
.L_x_237:
[----:B------:R-:W-:Y:S02]  /*0940*/  IMAD.MOV.U32 R8, RZ, RZ, R18 ;  /* 0x000000ffff087224 */ /* 0x000fe400078e0012 */
[----:B------:R-:W-:Y:S01]  /*0950*/  HFMA2 R18, -RZ, RZ, 0, 0.0020122528076171875 ;  /* 0x0000181fff127431 */ /* 0x000fe200000001ff */
[----:B------:R-:W-:Y:S01]  /*0960*/  BSSY B1, `(.L_x_239) ;  /* 0x0000007000017945 */ /* 0x000fe20003800000 */
[----:B------:R-:W-:Y:S02]  /*0970*/  IMAD.MOV.U32 R29, RZ, RZ, 0x2 ;  /* 0x00000002ff1d7424 */ /* 0x000fe400078e00ff */
[----:B------:R-:W-:-:S10]  /*0980*/  DADD R8, R12, R8 ;  /* 0x000000000c087229 */ /* 0x000fd40000000008 */
[----:B------:R-:W-:-:S07]  /*0990*/  MOV R20, R9 ;  /* 0x0000000900147202 */ /* 0x000fce0000000f00 */
[----:B------:R-:W-:Y:S05]  /*09a0*/  WARPSYNC.COLLECTIVE R25, `(.L_x_240) ;  /* 0x0000000019087348 */ /* 0x000fea0003c00000 */
[----:B------:R0:W1:Y:S02]  /*09b0*/  SHFL.BFLY P2, R18, R20, R29, R18 ;  /* 0x0c00001d14127389 */ /* 0x0000640000040012 */
[----:B01----:R-:W-:Y:S05]  /*09c0*/  ENDCOLLECTIVE ;  /* 0x000000000000791b */ /* 0x003fea0003800000 */
.L_x_240:
[----:B------:R-:W-:Y:S05]  /*09d0*/  BSYNC B1 ;  /* 0x0000000000017941 */ /* 0x000fea0003800000 */
.L_x_239:
        /* <DEDUP_REMOVED lines=8> */
.L_x_242:
[----:B------:R-:W-:Y:S05]  /*0a60*/  BSYNC B1 ;  /* 0x0000000000017941 */ /* 0x000fea0003800000 */
.L_x_241:
        /* <DEDUP_REMOVED lines=9> */
.L_x_244:
[----:B------:R-:W-:Y:S05]  /*0b00*/  BSYNC B1 ;  /* 0x0000000000017941 */ /* 0x000fea0003800000 */
.L_x_243:
        /* <DEDUP_REMOVED lines=8> */
.L_x_246:
[----:B------:R-:W-:Y:S05]  /*0b90*/  BSYNC B1 ;  /* 0x0000000000017941 */ /* 0x000fea0003800000 */
.L_x_245:
[----:B------:R-:W-:Y:S01]  /*0ba0*/  IMAD.MOV.U32 R8, RZ, RZ, R18 ;  /* 0x000000ffff087224 */ /* 0x000fe200078e0012 */
[----:B------:R-:W-:Y:S01]  /*0bb0*/  MOV R9, R24 ;  /* 0x0000001800097202 */ /* 0x000fe20000000f00 */
[----:B------:R-:W-:Y:S01]  /*0bc0*/  BSSY B1, `(.L_x_247) ;  /* 0x0000008000017945 */ /* 0x000fe20003800000 */
[----:B------:R-:W-:Y:S01]  /*0bd0*/  IMAD.MOV.U32 R20, RZ, RZ, R15 ;  /* 0x000000ffff147224 */ /* 0x000fe200078e000f */
[----:B------:R-:W-:Y:S01]  /*0be0*/  MOV R29, 0x4 ;  /* 0x00000004001d7802 */ /* 0x000fe20000000f00 */
[----:B------:R-:W-:Y:S02]  /*0bf0*/  IMAD.MOV.U32 R18, RZ, RZ, 0x181f ;  /* 0x0000181fff127424 */ /* 0x000fe400078e00ff */
[----:B------:R-:W-:-:S11]  /*0c00*/  DADD R8, R12, R8 ;  /* 0x000000000c087229 */ /* 0x000fd60000000008 */
[----:B------:R-:W-:Y:S05]  /*0c10*/  WARPSYNC.COLLECTIVE R25, `(.L_x_248) ;  /* 0x0000000019087348 */ /* 0x000fea0003c00000 */
[----:B------:R0:W1:Y:S02]  /*0c20*/  SHFL.BFLY P2, R18, R20, R29, R18 ;  /* 0x0c00001d14127389 */ /* 0x0000640000040012 */
[----:B01----:R-:W-:Y:S05]  /*0c30*/  ENDCOLLECTIVE ;  /* 0x000000000000791b */ /* 0x003fea0003800000 */
.L_x_248:
[----:B------:R-:W-:Y:S05]  /*0c40*/  BSYNC B1 ;  /* 0x0000000000017941 */ /* 0x000fea0003800000 */
.L_x_247:
        /* <DEDUP_REMOVED lines=8> */
.L_x_250:
[----:B------:R-:W-:Y:S05]  /*0cd0*/  BSYNC B1 ;  /* 0x0000000000017941 */ /* 0x000fea0003800000 */
.L_x_249:
        /* <DEDUP_REMOVED lines=9> */
.L_x_252:
[----:B------:R-:W-:Y:S05]  /*0d70*/  BSYNC B1 ;  /* 0x0000000000017941 */ /* 0x000fea0003800000 */
.L_x_251:
[----:B------:R-:W-:Y:S01]  /*0d80*/  HFMA2 R29, -RZ, RZ, 0, 1.1920928955078125e-07 ;  /* 0x00000002ff1d7431 */ /* 0x000fe200000001ff */
[----:B------:R-:W-:Y:S01]  /*0d90*/  BSSY B1, `(.L_x_253) ;  /* 0x0000007000017945 */ /* 0x000fe20003800000 */
[----:B------:R-:W-:Y:S01]  /*0da0*/  MOV R11, R18 ;  /* 0x00000012000b7202 */ /* 0x000fe20000000f00 */
[----:B------:R-:W-:Y:S02]  /*0db0*/  IMAD.MOV.U32 R20, RZ, RZ, R26 ;  /* 0x000000ffff147224 */ /* 0x000fe400078e001a */
[----:B------:R-:W-:-:S07]  /*0dc0*/  IMAD.MOV.U32 R18, RZ, RZ, 0x181f ;  /* 0x0000181fff127424 */ /* 0x000fce00078e00ff */
[----:B------:R-:W-:Y:S05]  /*0dd0*/  WARPSYNC.COLLECTIVE R25, `(.L_x_254) ;  /* 0x0000000019087348 */ /* 0x000fea0003c00000 */
[----:B------:R0:W1:Y:S02]  /*0de0*/  SHFL.BFLY P2, R18, R20, R29, R18 ;  /* 0x0c00001d14127389 */ /* 0x0000640000040012 */
[----:B01----:R-:W-:Y:S05]  /*0df0*/  ENDCOLLECTIVE ;  /* 0x000000000000791b */ /* 0x003fea0003800000 */
.L_x_254:
[----:B------:R-:W-:Y:S05]  /*0e00*/  BSYNC B1 ;  /* 0x0000000000017941 */ /* 0x000fea0003800000 */
.L_x_253:
        /* <DEDUP_REMOVED lines=9> */
.L_x_256:
[----:B------:R-:W-:Y:S05]  /*0ea0*/  BSYNC B1 ;  /* 0x0000000000017941 */ /* 0x000fea0003800000 */
.L_x_255:
        /* <DEDUP_REMOVED lines=8> */
.L_x_258:
[----:B------:R-:W-:Y:S05]  /*0f30*/  BSYNC B1 ;  /* 0x0000000000017941 */ /* 0x000fea0003800000 */
.L_x_257:
[----:B------:R-:W-:Y:S01]  /*0f40*/  MOV R14, R18 ;  /* 0x00000012000e7202 */ /* 0x000fe20000000f00 */
[----:B------:R-:W-:Y:S06]  /*0f50*/  BRA `(.L_x_259) ;  /* 0xfffffff800087947 */ /* 0x000fec000383ffff */
.L_x_260:
        /* <DEDUP_REMOVED lines=10> */
.L_x_344:


//--------------------- .text._cupy_channelizer_8x8_float64_complex128 --------------------------
	.section	.text._cupy_channelizer_8x8_float64_complex128,"ax",@progbits
	.align	128
        .global         _cupy_channelizer_8x8_float64_complex128
        .type           _cupy_channelizer_8x8_float64_complex128,@function
        .size           _cupy_channelizer_8x8_float64_complex128,(.L_x_345 - _cupy_channelizer_8x8_float64_complex128)
        .other          _cupy_channelizer_8x8_float64_complex128,@"STO_CUDA_ENTRY STV_DEFAULT"
_cupy_channelizer_8x8_float64_complex128:
.text._cupy_channelizer_8x8_float64_complex128:
        /* <DEDUP_REMOVED lines=59> */
.L_x_267:
        /* <DEDUP_REMOVED lines=9> */
.L_x_261:
        /* <DEDUP_REMOVED lines=8> */
.L_x_263:
[----:B------:R0:W-:Y:S02]  /*04c0*/  STS.64 [R0], RZ ;  /* 0x000000ff00007388 */ /* 0x0001e40000000a00 */
.L_x_262:
        /* <DEDUP_REMOVED lines=8> */
[----:B------:R-:W-:Y:S01]  /*0550*/  HFMA2 R11, -RZ, RZ, 0, 1.5199184417724609375e-05 ;  /* 0x000000ffff0b7431 */ /* 0x000fe200000001ff */
        /* <DEDUP_REMOVED lines=14> */
[----:B------:R-:W-:Y:S04]  /*0640*/  SHFL.BFLY PT, R11, R21, 0x2, 0x181f ;  /* 0x0c581f00150b7f89 */ /* 0x000fe800000e0000 */
[----:B------:R-:W2:Y:S01]  /*0650*/  SHFL.BFLY PT, R10, R20, 0x2, 0x181f ;  /* 0x0c581f00140a7f89 */ /* 0x000ea200000e0000 */
[----:B0-----:R-:W-:-:S07]  /*0660*/  DADD R8, R18, R8 ;  /* 0x0000000012087229 */ /* 0x001fce0000000008 */
[----:B------:R-:W0:Y:S04]  /*0670*/  SHFL.BFLY PT, R29, R9, 0x2, 0x181f ;  /* 0x0c581f00091d7f89 */ /* 0x000e2800000e0000 */
[----:B------:R-:W4:Y:S01]  /*0680*/  SHFL.BFLY PT, R26, R8, 0x2, 0x181f ;  /* 0x0c581f00081a7f89 */ /* 0x000f2200000e0000 */
[----:B--2---:R-:W-:-:S07]  /*0690*/  DADD R10, R20, R10 ;  /* 0x00000000140a7229 */ /* 0x004fce000000000a */
[----:B------:R-:W-:Y:S01]  /*06a0*/  SHFL.BFLY PT, R24, R10, 0x1, 0x181f ;  /* 0x0c381f000a187f89 */ /* 0x000fe200000e0000 */
[----:B0-----:R-:W-:-:S03]  /*06b0*/  IMAD.MOV.U32 R19, RZ, RZ, R29 ;  /* 0x000000ffff137224 */ /* 0x001fc600078e001d */
[----:B------:R-:W-:Y:S01]  /*06c0*/  SHFL.BFLY PT, R29, R11, 0x1, 0x181f ;  /* 0x0c381f000b1d7f89 */ /* 0x000fe200000e0000 */
[----:B----4-:R-:W-:-:S06]  /*06d0*/  IMAD.MOV.U32 R18, RZ, RZ, R26 ;  /* 0x000000ffff127224 */ /* 0x010fcc00078e001a */
[----:B------:R-:W-:-:S07]  /*06e0*/  DADD R18, R8, R18 ;  /* 0x0000000008127229 */ /* 0x000fce0000000012 */
[----:B------:R-:W0:Y:S04]  /*06f0*/  SHFL.BFLY PT, R26, R18, 0x1, 0x181f ;  /* 0x0c381f00121a7f89 */ /* 0x000e2800000e0000 */
[----:B------:R-:W2:Y:S01]  /*0700*/  SHFL.BFLY PT, R9, R19, 0x1, 0x181f ;  /* 0x0c381f0013097f89 */ /* 0x000ea200000e0000 */
[----:B0-----:R-:W-:-:S06]  /*0710*/  MOV R8, R26 ;  /* 0x0000001a00087202 */ /* 0x001fcc0000000f00 */
[----:B--2---:R-:W-:-:S11]  /*0720*/  DADD R8, R18, R8 ;  /* 0x0000000012087229 */ /* 0x004fd60000000008 */
.L_x_292:
[----:B------:R-:W-:-:S06]  /*0730*/  IMAD.MOV.U32 R28, RZ, RZ, R24 ;  /* 0x000000ffff1c7224 */ /* 0x000fcc00078e0018 */
[----:B------:R-:W-:-:S11]  /*0740*/  DADD R10, R10, R28 ;  /* 0x000000000a0a7229 */ /* 0x000fd6000000001c */
.L_x_265:
[----:B-1----:R-:W-:Y:S05]  /*0750*/  BSYNC B0 ;  /* 0x0000000000007941 */ /* 0x002fea0003800000 */
.L_x_264:
        /* <DEDUP_REMOVED lines=8> */
.L_x_266:
[----:B------:R-:W-:Y:S01]  /*07e0*/  BSSY B1, `(.L_x_268) ;  /* 0x0000007000017945 */ /* 0x000fe20003800000 */
[----:B------:R-:W-:Y:S01]  /*07f0*/  MOV R24, R19 ;  /* 0x0000001300187202 */ /* 0x000fe20000000f00 */
[----:B------:R-:W-:Y:S01]  /*0800*/  IMAD.MOV.U32 R27, RZ, RZ, 0x4 ;  /* 0x00000004ff1b7424 */ /* 0x000fe200078e00ff */
[----:B------:R-:W-:-:S07]  /*0810*/  MOV R26, 0x181f ;  /* 0x0000181f001a7802 */ /* 0x000fce0000000f00 */
[----:B-1-3--:R-:W-:Y:S05]  /*0820*/  WARPSYNC.COLLECTIVE R28, `(.L_x_269) ;  /* 0x000000001c087348 */ /* 0x00afea0003c00000 */
[----:B------:R0:W2:Y:S02]  /*0830*/  SHFL.BFLY P2, R26, R24, R27, R26 ;  /* 0x0c00001b181a7389 */ /* 0x0000a4000004001a */
[----:B0123--:R-:W-:Y:S05]  /*0840*/  ENDCOLLECTIVE ;  /* 0x000000000000791b */ /* 0x00ffea0003800000 */
.L_x_269:
[----:B------:R-:W-:Y:S05]  /*0850*/  BSYNC B1 ;  /* 0x0000000000017941 */ /* 0x000fea0003800000 */
.L_x_268:
        /* <DEDUP_REMOVED lines=8> */
.L_x_271:
[----:B------:R-:W-:Y:S05]  /*08e0*/  BSYNC B1 ;  /* 0x0000000000017941 */ /* 0x000fea0003800000 */
.L_x_270:
        /* <DEDUP_REMOVED lines=9> */
.L_x_273:
[----:B------:R-:W-:Y:S05]  /*0980*/  BSYNC B1 ;  /* 0x0000000000017941 */ /* 0x000fea0003800000 */
.L_x_272:
        /* <DEDUP_REMOVED lines=8> */
.L_x_275:
[----:B------:R-:W-:Y:S05]  /*0a10*/  BSYNC B1 ;  /* 0x0000000000017941 */ /* 0x000fea0003800000 */
.L_x_274:
        /* <DEDUP_REMOVED lines=10> */
.L_x_277:
[----:B------:R-:W-:Y:S05]  /*0ac0*/  BSYNC B1 ;  /* 0x0000000000017941 */ /* 0x000fea0003800000 */
.L_x_276:
        /* <DEDUP_REMOVED lines=8> */
.L_x_279:
[----:B------:R-:W-:Y:S05]  /*0b50*/  BSYNC B1 ;  /* 0x0000000000017941 */ /* 0x000fea0003800000 */
.L_x_278:
[----:B------:R-:W-:Y:S01]  /*0b60*/  MOV R8, R26 ;  /* 0x0000001a00087202 */ /* 0x000fe20000000f00 */
[----:B------:R-:W-:Y:S01]  /*0b70*/  BSSY B1, `(.L_x_280) ;  /* 0x0000008000017945 */ /* 0x000fe20003800000 */
[----:B------:R-:W-:Y:S01]  /*0b80*/  IMAD.MOV.U32 R24, RZ, RZ, RZ ;  /* 0x000000ffff187224 */ /* 0x000fe200078e00ff */
[----:B------:R-:W-:Y:S01]  /*0b90*/  MOV R27, 0x4 ;  /* 0x00000004001b7802 */ /* 0x000fe20000000f00 */
[----:B------:R-:W-:Y:S02]  /*0ba0*/  IMAD.MOV.U32 R26, RZ, RZ, 0x181f ;  /* 0x0000181fff1a7424 */ /* 0x000fe400078e00ff */
[----:B------:R-:W-:-:S11]  /*0bb0*/  DADD R8, R18, R8 ;  /* 0x0000000012087229 */ /* 0x000fd60000000008 */
[----:B------:R-:W-:Y:S05]  /*0bc0*/  WARPSYNC.COLLECTIVE R28, `(.L_x_281) ;  /* 0x000000001c087348 */ /* 0x000fea0003c00000 */
[----:B------:R0:W1:Y:S02]  /*0bd0*/  SHFL.BFLY P2, R26, R24, R27, R26 ;  /* 0x0c00001b181a7389 */ /* 0x000064000004001a */
[----:B01----:R-:W-:Y:S05]  /*0be0*/  ENDCOLLECTIVE ;  /* 0x000000000000791b */ /* 0x003fea0003800000 */
.L_x_281:
[----:B------:R-:W-:Y:S05]  /*0bf0*/  BSYNC B1 ;  /* 0x0000000000017941 */ /* 0x000fea0003800000 */
.L_x_280:
[----:B------:R-:W-:Y:S01]  /*0c00*/  HFMA2 R27, -RZ, RZ, 0, 2.384185791015625e-07 ;  /* 0x00000004ff1b7431 */ /* 0x000fe200000001ff */
[----:B------:R-:W-:Y:S01]  /*0c10*/  BSSY B1, `(.L_x_282) ;  /* 0x0000007000017945 */ /* 0x000fe20003800000 */
[----:B------:R-:W-:Y:S01]  /*0c20*/  MOV R21, R26 ;  /* 0x0000001a00157202 */ /* 0x000fe20000000f00 */
[----:B------:R-:W-:Y:S02]  /*0c30*/  IMAD.MOV.U32 R24, RZ, RZ, RZ ;  /* 0x000000ffff187224 */ /* 0x000fe400078e00ff */
[----:B------:R-:W-:-:S07]  /*0c40*/  IMAD.MOV.U32 R26, RZ, RZ, 0x181f ;  /* 0x0000181fff1a7424 */ /* 0x000fce00078e00ff */
[----:B------:R-:W-:Y:S05]  /*0c50*/  WARPSYNC.COLLECTIVE R28, `(.L_x_283) ;  /* 0x000000001c087348 */ /* 0x000fea0003c00000 */
[----:B------:R0:W1:Y:S02]  /*0c60*/  SHFL.BFLY P2, R26, R24, R27, R26 ;  /* 0x0c00001b181a7389 */ /* 0x000064000004001a */
[----:B01----:R-:W-:Y:S05]  /*0c70*/  ENDCOLLECTIVE ;  /* 0x000000000000791b */ /* 0x003fea0003800000 */
.L_x_283:
[----:B------:R-:W-:Y:S05]  /*0c80*/  BSYNC B1 ;  /* 0x0000000000017941 */ /* 0x000fea0003800000 */
.L_x_282:
[----:B------:R-:W-:Y:S01]  /*0c90*/  MOV R20, R26 ;  /* 0x0000001a00147202 */ /* 0x000fe20000000f00 */
[----:B------:R-:W-:Y:S01]  /*0ca0*/  BSSY B1, `(.L_x_284) ;  /* 0x0000008000017945 */ /* 0x000fe20003800000 */
[----:B------:R-:W-:Y:S01]  /*0cb0*/  MOV R27, 0x2 ;  /* 0x00000002001b7802 */ /* 0x000fe20000000f00 */
[----:B------:R-:W-:-:S03]  /*0cc0*/  IMAD.MOV.U32 R26, RZ, RZ, 0x181f ;  /* 0x0000181fff1a7424 */ /* 0x000fc600078e00ff */
[----:B------:R-:W-:-:S10]  /*0cd0*/  DADD R20, RZ, R20 ;  /* 0x00000000ff147229 */ /* 0x000fd40000000014 */
[----:B------:R-:W-:-:S07]  /*0ce0*/  IMAD.MOV.U32 R24, RZ, RZ, R21 ;  /* 0x000000ffff187224 */ /* 0x000fce00078e0015 */
[----:B------:R-:W-:Y:S05]  /*0cf0*/  WARPSYNC.COLLECTIVE R28, `(.L_x_285) ;  /* 0x000000001c087348 */ /* 0x000fea0003c00000 */
[----:B------:R0:W1:Y:S02]  /*0d00*/  SHFL.BFLY P2, R26, R24, R27, R26 ;  /* 0x0c00001b181a7389 */ /* 0x000064000004001a */
[----:B01----:R-:W-:Y:S05]  /*0d10*/  ENDCOLLECTIVE ;  /* 0x000000000000791b */ /* 0x003fea0003800000 */
.L_x_285:
[----:B------:R-:W-:Y:S05]  /*0d20*/  BSYNC B1 ;  /* 0x0000000000017941 */ /* 0x000fea0003800000 */
.L_x_284:
        /* <DEDUP_REMOVED lines=8> */
.L_x_287:
[----:B------:R-:W-:Y:S05]  /*0db0*/  BSYNC B1 ;  /* 0x0000000000017941 */ /* 0x000fea0003800000 */
.L_x_286:
        /* <DEDUP_REMOVED lines=9> */
.L_x_289:
[----:B------:R-:W-:Y:S05]  /*0e50*/  BSYNC B1 ;  /* 0x0000000000017941 */ /* 0x000fea0003800000 */
.L_x_288:
        /* <DEDUP_REMOVED lines=8> */
.L_x_291:
[----:B------:R-:W-:Y:S05]  /*0ee0*/  BSYNC B1 ;  /* 0x0000000000017941 */ /* 0x000fea0003800000 */
.L_x_290:
[----:B------:R-:W-:Y:S01]  /*0ef0*/  MOV R24, R26 ;  /* 0x0000001a00187202 */ /* 0x000fe20000000f00 */
[----:B------:R-:W-:Y:S06]  /*0f00*/  BRA `(.L_x_292) ;  /* 0xfffffff800087947 */ /* 0x000fec000383ffff */
.L_x_293:
        /* <DEDUP_REMOVED lines=15> */
.L_x_345:


//--------------------- .text._cupy_channelizer_8x8_complex64_complex64 --------------------------
	.section	.text._cupy_channelizer_8x8_complex64_complex64,"ax",@progbits
	.align	128
        .global         _cupy_channelizer_8x8_complex64_complex64
        .type           _cupy_channelizer_8x8_complex64_complex64,@function
        .size           _cupy_channelizer_8x8_complex64_complex64,(.L_x_346 - _cupy_channelizer_8x8_complex64_complex64)
        .other          _cupy_channelizer_8x8_complex64_complex64,@"STO_CUDA_ENTRY STV_DEFAULT"
_cupy_channelizer_8x8_complex64_complex64:
.text._cupy_channelizer_8x8_complex64_complex64:
        /* <DEDUP_REMOVED lines=60> */
.L_x_300:
        /* <DEDUP_REMOVED lines=10> */
.L_x_294:
        /* <DEDUP_REMOVED lines=9> */
.L_x_296:
[----:B------:R3:W-:Y:S02]  /*04f0*/  STS.64 [R18], RZ ;  /* 0x000000ff12007388 */ /* 0x0007e40000000a00 */
.L_x_295:
        /* <DEDUP_REMOVED lines=30> */
[----:B------:R1:W2:Y:S02]  /*06e0*/  SHFL.BFLY PT, R23, R17, 0x1, 0x181f ;  /* 0x0c381f0011177f89 */ /* 0x0002a400000e0000 */
[----:B01----:R-:W-:-:S07]  /*06f0*/  FADD R14, R26, R15 ;  /* 0x0000000f1a0e7221 */ /* 0x003fce0000000000 */
.L_x_313:
[----:B--2---:R-:W-:-:S07]  /*0700*/  FADD R15, R17, R23 ;  /* 0x00000017110f7221 */ /* 0x004fce0000000000 */
.L_x_298:
[----:B------:R-:W-:Y:S05]  /*0710*/  BSYNC B0 ;  /* 0x0000000000007941 */ /* 0x000fea0003800000 */
.L_x_297:
[----:B------:R-:W0:Y:S01]  /*0720*/  @P1 LDC.64 R16, c[0x0][0x3a0] ;  /* 0x0000e800ff101b82 */ /* 0x000e220000000a00 */
[C---:B------:R-:W-:Y:S01]  /*0730*/  @P1 IMAD R19, R11.reuse, R4, R7 ;  /* 0x000000040b131224 */ /* 0x040fe200078e0207 */
[----:B------:R-:W-:-:S04]  /*0740*/  IADD3 R11, PT, PT, R11, UR7, RZ ;  /* 0x000000070b0b7c10 */ /* 0x000fc8000fffe0ff */
[----:B------:R-:W-:Y:S01]  /*0750*/  ISETP.GE.U32.AND P2, PT, R11, UR10, PT ;  /* 0x0000000a0b007c0c */ /* 0x000fe2000bf46070 */
[----:B0-----:R-:W-:-:S05]  /*0760*/  @P1 IMAD.WIDE.U32 R16, R19, 0x8, R16 ;  /* 0x0000000813101825 */ /* 0x001fca00078e0010 */
[----:B------:R0:W-:Y:S07]  /*0770*/  @P1 STG.E.64 desc[UR4][R16.64], R14 ;  /* 0x0000000e10001986 */ /* 0x0001ee000c101b04 */
[----:B------:R-:W-:Y:S05]  /*0780*/  @!P2 BRA `(.L_x_300) ;  /* 0xfffffffc000ca947 */ /* 0x000fea000383ffff */
[----:B------:R-:W-:Y:S05]  /*0790*/  EXIT ;  /* 0x000000000000794d */ /* 0x000fea0003800000 */
.L_x_299:
[----:B------:R-:W-:Y:S01]  /*07a0*/  HFMA2 R23, -RZ, RZ, 0, 0.0020122528076171875 ;  /* 0x0000181fff177431 */ /* 0x000fe200000001ff */
[----:B------:R-:W-:Y:S01]  /*07b0*/  BSSY B1, `(.L_x_301) ;  /* 0x0000005000017945 */ /* 0x000fe20003800000 */
[----:B------:R-:W-:-:S07]  /*07c0*/  IMAD.MOV.U32 R15, RZ, RZ, 0x4 ;  /* 0x00000004ff0f7424 */ /* 0x000fce00078e00ff */
[----:B---34-:R-:W-:Y:S05]  /*07d0*/  WARPSYNC.COLLECTIVE R19, `(.L_x_302) ;  /* 0x0000000013087348 */ /* 0x018fea0003c00000 */
[----:B------:R0:W1:Y:S02]  /*07e0*/  SHFL.BFLY P2, R15, R22, R15, R23 ;  /* 0x0c00000f160f7389 */ /* 0x0000640000040017 */
[----:B01-34-:R-:W-:Y:S05]  /*07f0*/  ENDCOLLECTIVE ;  /* 0x000000000000791b */ /* 0x01bfea0003800000 */
.L_x_302:
[----:B------:R-:W-:Y:S05]  /*0800*/  BSYNC B1 ;  /* 0x0000000000017941 */ /* 0x000fea0003800000 */
.L_x_301:
[----:B------:R-:W-:Y:S01]  /*0810*/  FADD R24, R22, R15 ;  /* 0x0000000f16187221 */ /* 0x000fe20000000000 */
[----:B------:R-:W-:Y:S01]  /*0820*/  HFMA2 R23, -RZ, RZ, 0, 0.0020122528076171875 ;  /* 0x0000181fff177431 */ /* 0x000fe200000001ff */
[----:B------:R-:W-:Y:S01]  /*0830*/  BSSY B1, `(.L_x_303) ;  /* 0x0000006000017945 */ /* 0x000fe20003800000 */
[----:B------:R-:W-:Y:S01]  /*0840*/  MOV R15, 0x2 ;  /* 0x00000002000f7802 */ /* 0x000fe20000000f00 */
[----:B------:R-:W-:-:S07]  /*0850*/  IMAD.MOV.U32 R22, RZ, RZ, R24 ;  /* 0x000000ffff167224 */ /* 0x000fce00078e0018 */
[----:B------:R-:W-:Y:S05]  /*0860*/  WARPSYNC.COLLECTIVE R19, `(.L_x_304) ;  /* 0x0000000013087348 */ /* 0x000fea0003c00000 */
[----:B------:R0:W1:Y:S02]  /*0870*/  SHFL.BFLY P2, R15, R22, R15, R23 ;  /* 0x0c00000f160f7389 */ /* 0x0000640000040017 */
[----:B01----:R-:W-:Y:S05]  /*0880*/  ENDCOLLECTIVE ;  /* 0x000000000000791b */ /* 0x003fea0003800000 */
.L_x_304:
[----:B------:R-:W-:Y:S05]  /*0890*/  BSYNC B1 ;  /* 0x0000000000017941 */ /* 0x000fea0003800000 */
.L_x_303:
        /* <DEDUP_REMOVED lines=8> */
.L_x_306:
[----:B------:R-:W-:Y:S05]  /*0920*/  BSYNC B1 ;  /* 0x0000000000017941 */ /* 0x000fea0003800000 */
.L_x_305:
[----:B------:R-:W-:Y:S01]  /*0930*/  HFMA2 R23, -RZ, RZ, 0, 0.0020122528076171875 ;  /* 0x0000181fff177431 */ /* 0x000fe200000001ff */
[----:B------:R-:W-:Y:S01]  /*0940*/  BSSY B1, `(.L_x_307) ;  /* 0x0000007000017945 */ /* 0x000fe20003800000 */
[----:B------:R-:W-:Y:S01]  /*0950*/  FADD R14, R26, R15 ;  /* 0x0000000f1a0e7221 */ /* 0x000fe20000000000 */
[----:B------:R-:W-:Y:S01]  /*0960*/  IMAD.MOV.U32 R22, RZ, RZ, R16 ;  /* 0x000000ffff167224 */ /* 0x000fe200078e0010 */
[----:B------:R-:W-:-:S07]  /*0970*/  MOV R15, 0x4 ;  /* 0x00000004000f7802 */ /* 0x000fce0000000f00 */
[----:B------:R-:W-:Y:S05]  /*0980*/  WARPSYNC.COLLECTIVE R19, `(.L_x_308) ;  /* 0x0000000013087348 */ /* 0x000fea0003c00000 */
[----:B------:R0:W1:Y:S02]  /*0990*/  SHFL.BFLY P2, R15, R22, R15, R23 ;  /* 0x0c00000f160f7389 */ /* 0x0000640000040017 */
[----:B01----:R-:W-:Y:S05]  /*09a0*/  ENDCOLLECTIVE ;  /* 0x000000000000791b */ /* 0x003fea0003800000 */
.L_x_308:
[----:B------:R-:W-:Y:S05]  /*09b0*/  BSYNC B1 ;  /* 0x0000000000017941 */ /* 0x000fea0003800000 */
.L_x_307:
        /* <DEDUP_REMOVED lines=9> */
.L_x_310:
[----:B------:R-:W-:Y:S05]  /*0a50*/  BSYNC B1 ;  /* 0x0000000000017941 */ /* 0x000fea0003800000 */
.L_x_309:
[----:B------:R-:W-:Y:S01]  /*0a60*/  MOV R17, R15 ;  /* 0x0000000f00117202 */ /* 0x000fe20000000f00 */
[----:B------:R-:W-:Y:S01]  /*0a70*/  HFMA2 R23, -RZ, RZ, 0, 0.0020122528076171875 ;  /* 0x0000181fff177431 */ /* 0x000fe200000001ff */
[----:B------:R-:W-:Y:S01]  /*0a80*/  BSSY B1, `(.L_x_311) ;  /* 0x0000007000017945 */ /* 0x000fe20003800000 */
[----:B------:R-:W-:Y:S02]  /*0a90*/  IMAD.MOV.U32 R15, RZ, RZ, 0x1 ;  /* 0x00000001ff0f7424 */ /* 0x000fe400078e00ff */
[----:B------:R-:W-:-:S05]  /*0aa0*/  FADD R17, R28, R17 ;  /* 0x000000111c117221 */ /* 0x000fca0000000000 */
[----:B------:R-:W-:-:S07]  /*0ab0*/  MOV R22, R17 ;  /* 0x0000001100167202 */ /* 0x000fce0000000f00 */
[----:B------:R-:W-:Y:S05]  /*0ac0*/  WARPSYNC.COLLECTIVE R19, `(.L_x_312) ;  /* 0x0000000013087348 */ /* 0x000fea0003c00000 */
[----:B------:R0:W1:Y:S02]  /*0ad0*/  SHFL.BFLY P2, R15, R22, R15, R23 ;  /* 0x0c00000f160f7389 */ /* 0x0000640000040017 */
[----:B01----:R-:W-:Y:S05]  /*0ae0*/  ENDCOLLECTIVE ;  /* 0x000000000000791b */ /* 0x003fea0003800000 */
.L_x_312:
[----:B------:R-:W-:Y:S05]  /*0af0*/  BSYNC B1 ;  /* 0x0000000000017941 */ /* 0x000fea0003800000 */
.L_x_311:
[----:B------:R-:W-:Y:S01]  /*0b00*/  MOV R23, R15 ;  /* 0x0000000f00177202 */ /* 0x000fe20000000f00 */
[----:B------:R-:W-:Y:S06]  /*0b10*/  BRA `(.L_x_313) ;  /* 0xfffffff800f87947 */ /* 0x000fec000383ffff */
.L_x_314:
        /* <DEDUP_REMOVED lines=14> */
.L_x_346:


//--------------------- .text._cupy_channelizer_8x8_float32_complex64 --------------------------
	.section	.text._cupy_channelizer_8x8_float32_complex64,"ax",@progbits
	.align	128
        .global         _cupy_channelizer_8x8_float32_complex64
        .type           _cupy_channelizer_8x8_float32_complex64,@function
        .size           _cupy_channelizer_8x8_float32_complex64,(.L_x_347 - _cupy_channelizer_8x8_float32_complex64)
        .other          _cupy_channelizer_8x8_float32_complex64,@"STO_CUDA_ENTRY STV_DEFAULT"
_cupy_channelizer_8x8_float32_complex64:
.text._cupy_channelizer_8x8_float32_complex64:
        /* <DEDUP_REMOVED lines=59> */
.L_x_321:
        /* <DEDUP_REMOVED lines=9> */
.L_x_315:
        /* <DEDUP_REMOVED lines=8> */
.L_x_317:
[----:B------:R3:W-:Y:S02]  /*04c0*/  STS [R20], RZ ;  /* 0x000000ff14007388 */ /* 0x0007e40000000800 */
.L_x_316:
        /* <DEDUP_REMOVED lines=29> */
.L_x_334:
[----:B------:R-:W-:-:S07]  /*06a0*/  FADD R7, R26, R21 ;  /* 0x000000151a077221 */ /* 0x000fce0000000000 */
.L_x_319:
[----:B------:R-:W-:Y:S05]  /*06b0*/  BSYNC B0 ;  /* 0x0000000000007941 */ /* 0x000fea0003800000 */
.L_x_318:
        /* <DEDUP_REMOVED lines=8> */
.L_x_320:
[----:B------:R-:W-:Y:S01]  /*0740*/  HFMA2 R28, -RZ, RZ, 0, 0.0020122528076171875 ;  /* 0x0000181fff1c7431 */ /* 0x000fe200000001ff */
[----:B------:R-:W-:Y:S01]  /*0750*/  BSSY B1, `(.L_x_322) ;  /* 0x0000006000017945 */ /* 0x000fe20003800000 */
[----:B------:R-:W-:Y:S01]  /*0760*/  MOV R8, R6 ;  /* 0x0000000600087202 */ /* 0x000fe20000000f00 */
[----:B------:R-:W-:-:S07]  /*0770*/  IMAD.MOV.U32 R9, RZ, RZ, 0x4 ;  /* 0x00000004ff097424 */ /* 0x000fce00078e00ff */
[----:B---34-:R-:W-:Y:S05]  /*0780*/  WARPSYNC.COLLECTIVE R7, `(.L_x_323) ;  /* 0x0000000007087348 */ /* 0x018fea0003c00000 */
[----:B------:R0:W1:Y:S02]  /*0790*/  SHFL.BFLY P2, R9, R8, R9, R28 ;  /* 0x0c00000908097389 */ /* 0x000064000004001c */
[----:B01-34-:R-:W-:Y:S05]  /*07a0*/  ENDCOLLECTIVE ;  /* 0x000000000000791b */ /* 0x01bfea0003800000 */
.L_x_323:
[----:B------:R-:W-:Y:S05]  /*07b0*/  BSYNC B1 ;  /* 0x0000000000017941 */ /* 0x000fea0003800000 */
.L_x_322:
[----:B------:R-:W-:Y:S01]  /*07c0*/  BSSY B1, `(.L_x_324) ;  /* 0x0000007000017945 */ /* 0x000fe20003800000 */
[----:B------:R-:W-:Y:S01]  /*07d0*/  FADD R8, R6, R9 ;  /* 0x0000000906087221 */ /* 0x000fe20000000000 */
[----:B------:R-:W-:Y:S01]  /*07e0*/  IMAD.MOV.U32 R9, RZ, RZ, 0x2 ;  /* 0x00000002ff097424 */ /* 0x000fe200078e00ff */
[----:B------:R-:W-:-:S07]  /*07f0*/  MOV R28, 0x181f ;  /* 0x0000181f001c7802 */ /* 0x000fce0000000f00 */
[----:B------:R-:W-:Y:S05]  /*0800*/  WARPSYNC.COLLECTIVE R7, `(.L_x_325) ;  /* 0x0000000007087348 */ /* 0x000fea0003c00000 */
[----:B------:R0:W1:Y:S02]  /*0810*/  SHFL.BFLY P2, R9, R8, R9, R28 ;  /* 0x0c00000908097389 */ /* 0x000064000004001c */
[----:B01----:R-:W-:Y:S05]  /*0820*/  ENDCOLLECTIVE ;  /* 0x000000000000791b */ /* 0x003fea0003800000 */
.L_x_325:
[----:B------:R-:W-:Y:S05]  /*0830*/  BSYNC B1 ;  /* 0x0000000000017941 */ /* 0x000fea0003800000 */
.L_x_324:
[----:B------:R-:W-:Y:S01]  /*0840*/  FADD R22, R8, R9 ;  /* 0x0000000908167221 */ /* 0x000fe20000000000 */
[----:B------:R-:W-:Y:S01]  /*0850*/  HFMA2 R9, -RZ, RZ, 0, 5.9604644775390625e-08 ;  /* 0x00000001ff097431 */ /* 0x000fe200000001ff */
[----:B------:R-:W-:Y:S01]  /*0860*/  BSSY B1, `(.L_x_326) ;  /* 0x0000006000017945 */ /* 0x000fe20003800000 */
[----:B------:R-:W-:Y:S02]  /*0870*/  IMAD.MOV.U32 R28, RZ, RZ, 0x181f ;  /* 0x0000181fff1c7424 */ /* 0x000fe400078e00ff */
[----:B------:R-:W-:-:S07]  /*0880*/  IMAD.MOV.U32 R8, RZ, RZ, R22 ;  /* 0x000000ffff087224 */ /* 0x000fce00078e0016 */
[----:B------:R-:W-:Y:S05]  /*0890*/  WARPSYNC.COLLECTIVE R7, `(.L_x_327) ;  /* 0x0000000007087348 */ /* 0x000fea0003c00000 */
[----:B------:R0:W1:Y:S02]  /*08a0*/  SHFL.BFLY P2, R9, R8, R9, R28 ;  /* 0x0c00000908097389 */ /* 0x000064000004001c */
[----:B01----:R-:W-:Y:S05]  /*08b0*/  ENDCOLLECTIVE ;  /* 0x000000000000791b */ /* 0x003fea0003800000 */
.L_x_327:
[----:B------:R-:W-:Y:S05]  /*08c0*/  BSYNC B1 ;  /* 0x0000000000017941 */ /* 0x000fea0003800000 */
.L_x_326:
[----:B------:R-:W-:Y:S01]  /*08d0*/  HFMA2 R28, -RZ, RZ, 0, 0.0020122528076171875 ;  /* 0x0000181fff1c7431 */ /* 0x000fe200000001ff */
[----:B------:R-:W-:Y:S01]  /*08e0*/  BSSY B1, `(.L_x_328) ;  /* 0x0000007000017945 */ /* 0x000fe20003800000 */
[----:B------:R-:W-:Y:S01]  /*08f0*/  FADD R6, R22, R9 ;  /* 0x0000000916067221 */ /* 0x000fe20000000000 */
[----:B------:R-:W-:Y:S01]  /*0900*/  MOV R8, RZ ;  /* 0x000000ff00087202 */ /* 0x000fe20000000f00 */
[----:B------:R-:W-:-:S07]  /*0910*/  IMAD.MOV.U32 R9, RZ, RZ, 0x4 ;  /* 0x00000004ff097424 */ /* 0x000fce00078e00ff */
[----:B------:R-:W-:Y:S05]  /*0920*/  WARPSYNC.COLLECTIVE R7, `(.L_x_329) ;  /* 0x0000000007087348 */ /* 0x000fea0003c00000 */
[----:B------:R0:W1:Y:S02]  /*0930*/  SHFL.BFLY P2, R9, R8, R9, R28 ;  /* 0x0c00000908097389 */ /* 0x000064000004001c */
[----:B01----:R-:W-:Y:S05]  /*0940*/  ENDCOLLECTIVE ;  /* 0x000000000000791b */ /* 0x003fea0003800000 */
.L_x_329:
[----:B------:R-:W-:Y:S05]  /*0950*/  BSYNC B1 ;  /* 0x0000000000017941 */ /* 0x000fea0003800000 */
.L_x_328:
[----:B------:R-:W-:Y:S02]  /*0960*/  IMAD.MOV.U32 R21, RZ, RZ, R9 ;  /* 0x000000ffff157224 */ /* 0x000fe400078e0009 */
[----:B------:R-:W-:Y:S01]  /*0970*/  HFMA2 R28, -RZ, RZ, 0, 0.0020122528076171875 ;  /* 0x0000181fff1c7431 */ /* 0x000fe200000001ff */
[----:B------:R-:W-:Y:S01]  /*0980*/  BSSY B1, `(.L_x_330) ;  /* 0x0000007000017945 */ /* 0x000fe20003800000 */
[----:B------:R-:W-:Y:S02]  /*0990*/  IMAD.MOV.U32 R9, RZ, RZ, 0x2 ;  /* 0x00000002ff097424 */ /* 0x000fe400078e00ff */
[----:B------:R-:W-:-:S05]  /*09a0*/  FADD R24, RZ, R21 ;  /* 0x00000015ff187221 */ /* 0x000fca0000000000 */
[----:B------:R-:W-:-:S07]  /*09b0*/  MOV R8, R24 ;  /* 0x0000001800087202 */ /* 0x000fce0000000f00 */
[----:B------:R-:W-:Y:S05]  /*09c0*/  WARPSYNC.COLLECTIVE R7, `(.L_x_331) ;  /* 0x0000000007087348 */ /* 0x000fea0003c00000 */
[----:B------:R0:W1:Y:S02]  /*09d0*/  SHFL.BFLY P2, R9, R8, R9, R28 ;  /* 0x0c00000908097389 */ /* 0x000064000004001c */
[----:B01----:R-:W-:Y:S05]  /*09e0*/  ENDCOLLECTIVE ;  /* 0x000000000000791b */ /* 0x003fea0003800000 */
.L_x_331:
[----:B------:R-:W-:Y:S05]  /*09f0*/  BSYNC B1 ;  /* 0x0000000000017941 */ /* 0x000fea0003800000 */
.L_x_330:
[----:B------:R-:W-:Y:S02]  /*0a00*/  IMAD.MOV.U32 R21, RZ, RZ, R9 ;  /* 0x000000ffff157224 */ /* 0x000fe400078e0009 */
        /* <DEDUP_REMOVED lines=8> */
.L_x_333:
[----:B------:R-:W-:Y:S05]  /*0a90*/  BSYNC B1 ;  /* 0x0000000000017941 */ /* 0x000fea0003800000 */
.L_x_332:
[----:B------:R-:W-:Y:S01]  /*0aa0*/  MOV R21, R9 ;  /* 0x0000000900157202 */ /* 0x000fe20000000f00 */
[----:B------:R-:W-:Y:S06]  /*0ab0*/  BRA `(.L_x_334) ;  /* 0xfffffff800f87947 */ /* 0x000fec000383ffff */
.L_x_335:
        /* <DEDUP_REMOVED lines=12> */
.L_x_347:


//--------------------- .nv.shared._cupy_channelizer_32x32_complex128_complex128 --------------------------
	.section	.nv.shared._cupy_channelizer_32x32_complex128_complex128,"aw",@nobits
	.sectionflags	@""
	.align	16
.nv.shared._cupy_channelizer_32x32_complex128_complex128:
	.zero		33792


//--------------------- .nv.shared.reserved.0     --------------------------
	.section	.nv.shared.reserved.0,"aw",@nobits
	.weak		__nv_reservedSMEM_offset_0_alias
	.size		__nv_reservedSMEM_offset_0_alias, 0, 64
	.other		__nv_reservedSMEM_offset_0_alias,@"STO_CUDA_RESERVED_SHARED STV_DEFAULT"
__nv_reservedSMEM_offset_0_alias:
	.zero		0
	.zero		64


//--------------------- .nv.global                --------------------------
	.section	.nv.global,"aw",@nobits
.nv.global:
	.type		_ZN34_INTERNAL_440424c3_4_k_cu_f8e7cbaa4cuda3std3__48in_placeE,@object
	.size		_ZN34_INTERNAL_440424c3_4_k_cu_f8e7cbaa4cuda3std3__48in_placeE,(_ZN34_INTERNAL_440424c3_4_k_cu_f8e7cbaa4cuda3std6ranges3__45__cpo8distanceE - _ZN34_INTERNAL_440424c3_4_k_cu_f8e7cbaa4cuda3std3__48in_placeE)
_ZN34_INTERNAL_440424c3_4_k_cu_f8e7cbaa4cuda3std3__48in_placeE:
	.zero		1
	.type		_ZN34_INTERNAL_440424c3_4_k_cu_f8e7cbaa4cuda3std6ranges3__45__cpo8distanceE,@object
	.size		_ZN34_INTERNAL_440424c3_4_k_cu_f8e7cbaa4cuda3std6ranges3__45__cpo8distanceE,(_ZN34_INTERNAL_440424c3_4_k_cu_f8e7cbaa4cuda3std3__45__cpo3endE - _ZN34_INTERNAL_440424c3_4_k_cu_f8e7cbaa4cuda3std6ranges3__45__cpo8distanceE)
_ZN34_INTERNAL_440424c3_4_k_cu_f8e7cbaa4cuda3std6ranges3__45__cpo8distanceE:
	.zero		1
	.type		_ZN34_INTERNAL_440424c3_4_k_cu_f8e7cbaa4cuda3std3__45__cpo3endE,@object
	.size		_ZN34_INTERNAL_440424c3_4_k_cu_f8e7cbaa4cuda3std3__45__cpo3endE,(_ZN34_INTERNAL_440424c3_4_k_cu_f8e7cbaa4cuda3std6ranges3__45__cpo4cendE - _ZN34_INTERNAL_440424c3_4_k_cu_f8e7cbaa4cuda3std3__45__cpo3endE)
_ZN34_INTERNAL_440424c3_4_k_cu_f8e7cbaa4cuda3std3__45__cpo3endE:
	.zero		1
	.type		_ZN34_INTERNAL_440424c3_4_k_cu_f8e7cbaa4cuda3std6ranges3__45__cpo4cendE,@object
	.size		_ZN34_INTERNAL_440424c3_4_k_cu_f8e7cbaa4cuda3std6ranges3__45__cpo4cendE,(_ZN34_INTERNAL_440424c3_4_k_cu_f8e7cbaa4cuda3std3__45__cpo4rendE - _ZN34_INTERNAL_440424c3_4_k_cu_f8e7cbaa4cuda3std6ranges3__45__cpo4cendE)
_ZN34_INTERNAL_440424c3_4_k_cu_f8e7cbaa4cuda3std6ranges3__45__cpo4cendE:
	.zero		1
	.type		_ZN34_INTERNAL_440424c3_4_k_cu_f8e7cbaa4cuda3std3__45__cpo4rendE,@object
	.size		_ZN34_INTERNAL_440424c3_4_k_cu_f8e7cbaa4cuda3std3__45__cpo4rendE,(_ZN34_INTERNAL_440424c3_4_k_cu_f8e7cbaa4cuda3std6ranges3__45__cpo4dataE - _ZN34_INTERNAL_440424c3_4_k_cu_f8e7cbaa4cuda3std3__45__cpo4rendE)
_ZN34_INTERNAL_440424c3_4_k_cu_f8e7cbaa4cuda3std3__45__cpo4rendE:
	.zero		1
	.type		_ZN34_INTERNAL_440424c3_4_k_cu_f8e7cbaa4cuda3std6ranges3__45__cpo4dataE,@object
	.size		_ZN34_INTERNAL_440424c3_4_k_cu_f8e7cbaa4cuda3std6ranges3__45__cpo4dataE,(_ZN34_INTERNAL_440424c3_4_k_cu_f8e7cbaa4cuda3std6ranges3__45__cpo7advanceE - _ZN34_INTERNAL_440424c3_4_k_cu_f8e7cbaa4cuda3std6ranges3__45__cpo4dataE)
_ZN34_INTERNAL_440424c3_4_k_cu_f8e7cbaa4cuda3std6ranges3__45__cpo4dataE:
	.zero		1
	.type		_ZN34_INTERNAL_440424c3_4_k_cu_f8e7cbaa4cuda3std6ranges3__45__cpo7advanceE,@object
	.size		_ZN34_INTERNAL_440424c3_4_k_cu_f8e7cbaa4cuda3std6ranges3__45__cpo7advanceE,(_ZN34_INTERNAL_440424c3_4_k_cu_f8e7cbaa4cuda3std3__45__cpo5crendE - _ZN34_INTERNAL_440424c3_4_k_cu_f8e7cbaa4cuda3std6ranges3__45__cpo7advanceE)
_ZN34_INTERNAL_440424c3_4_k_cu_f8e7cbaa4cuda3std6ranges3__45__cpo7advanceE:
	.zero		1
	.type		_ZN34_INTERNAL_440424c3_4_k_cu_f8e7cbaa4cuda3std3__45__cpo5crendE,@object
	.size		_ZN34_INTERNAL_440424c3_4_k_cu_f8e7cbaa4cuda3std3__45__cpo5crendE,(_ZN34_INTERNAL_440424c3_4_k_cu_f8e7cbaa4cuda3std6ranges3__45__cpo4sizeE - _ZN34_INTERNAL_440424c3_4_k_cu_f8e7cbaa4cuda3std3__45__cpo5crendE)
_ZN34_INTERNAL_440424c3_4_k_cu_f8e7cbaa4cuda3std3__45__cpo5crendE:
	.zero		1
	.type		_ZN34_INTERNAL_440424c3_4_k_cu_f8e7cbaa4cuda3std6ranges3__45__cpo4sizeE,@object
	.size		_ZN34_INTERNAL_440424c3_4_k_cu_f8e7cbaa4cuda3std6ranges3__45__cpo4sizeE,(_ZN34_INTERNAL_440424c3_4_k_cu_f8e7cbaa4cuda3std3__436_GLOBAL__N__440424c3_4_k_cu_f8e7cbaa6ignoreE - _ZN34_INTERNAL_440424c3_4_k_cu_f8e7cbaa4cuda3std6ranges3__45__cpo4sizeE)
_ZN34_INTERNAL_440424c3_4_k_cu_f8e7cbaa4cuda3std6ranges3__45__cpo4sizeE:
	.zero		1
	.type		_ZN34_INTERNAL_440424c3_4_k_cu_f8e7cbaa4cuda3std3__436_GLOBAL__N__440424c3_4_k_cu_f8e7cbaa6ignoreE,@object
	.size		_ZN34_INTERNAL_440424c3_4_k_cu_f8e7cbaa4cuda3std3__436_GLOBAL__N__440424c3_4_k_cu_f8e7cbaa6ignoreE,(_ZN34_INTERNAL_440424c3_4_k_cu_f8e7cbaa4cuda3std6ranges3__45__cpo3endE - _ZN34_INTERNAL_440424c3_4_k_cu_f8e7cbaa4cuda3std3__436_GLOBAL__N__440424c3_4_k_cu_f8e7cbaa6ignoreE)
_ZN34_INTERNAL_440424c3_4_k_cu_f8e7cbaa4cuda3std3__436_GLOBAL__N__440424c3_4_k_cu_f8e7cbaa6ignoreE:
	.zero		1
	.type		_ZN34_INTERNAL_440424c3_4_k_cu_f8e7cbaa4cuda3std6ranges3__45__cpo3endE,@object
	.size		_ZN34_INTERNAL_440424c3_4_k_cu_f8e7cbaa4cuda3std6ranges3__45__cpo3endE,(_ZN34_INTERNAL_440424c3_4_k_cu_f8e7cbaa4cuda3std3__45__cpo4cendE - _ZN34_INTERNAL_440424c3_4_k_cu_f8e7cbaa4cuda3std6ranges3__45__cpo3endE)
_ZN34_INTERNAL_440424c3_4_k_cu_f8e7cbaa4cuda3std6ranges3__45__cpo3endE:
	.zero		1
	.type		_ZN34_INTERNAL_440424c3_4_k_cu_f8e7cbaa4cuda3std3__45__cpo4cendE,@object
	.size		_ZN34_INTERNAL_440424c3_4_k_cu_f8e7cbaa4cuda3std3__45__cpo4cendE,(_ZN34_INTERNAL_440424c3_4_k_cu_f8e7cbaa4cuda3std6ranges3__45__cpo4nextE - _ZN34_INTERNAL_440424c3_4_k_cu_f8e7cbaa4cuda3std3__45__cpo4cendE)
_ZN34_INTERNAL_440424c3_4_k_cu_f8e7cbaa4cuda3std3__45__cpo4cendE:
	.zero		1
	.type		_ZN34_INTERNAL_440424c3_4_k_cu_f8e7cbaa4cuda3std6ranges3__45__cpo4nextE,@object
	.size		_ZN34_INTERNAL_440424c3_4_k_cu_f8e7cbaa4cuda3std6ranges3__45__cpo4nextE,(_ZN34_INTERNAL_440424c3_4_k_cu_f8e7cbaa4cuda3std6ranges3__45__cpo4swapE - _ZN34_INTERNAL_440424c3_4_k_cu_f8e7cbaa4cuda3std6ranges3__45__cpo4nextE)
_ZN34_INTERNAL_440424c3_4_k_cu_f8e7cbaa4cuda3std6ranges3__45__cpo4nextE:
	.zero		1
	.type		_ZN34_INTERNAL_440424c3_4_k_cu_f8e7cbaa4cuda3std6ranges3__45__cpo4swapE,@object
	.size		_ZN34_INTERNAL_440424c3_4_k_cu_f8e7cbaa4cuda3std6ranges3__45__cpo4swapE,(_ZN34_INTERNAL_440424c3_4_k_cu_f8e7cbaa4cuda3std3__420unreachable_sentinelE - _ZN34_INTERNAL_440424c3_4_k_cu_f8e7cbaa4cuda3std6ranges3__45__cpo4swapE)
_ZN34_INTERNAL_440424c3_4_k_cu_f8e7cbaa4cuda3std6ranges3__45__cpo4swapE:
	.zero		1
	.type		_ZN34_INTERNAL_440424c3_4_k_cu_f8e7cbaa4cuda3std3__420unreachable_sentinelE,@object
	.size		_ZN34_INTERNAL_440424c3_4_k_cu_f8e7cbaa4cuda3std3__420unreachable_sentinelE,(_ZN34_INTERNAL_440424c3_4_k_cu_f8e7cbaa6thrust24THRUST_300001_SM_1000_NS6system6detail10sequential3seqE - _ZN34_INTERNAL_440424c3_4_k_cu_f8e7cbaa4cuda3std3__420unreachable_sentinelE)
_ZN34_INTERNAL_440424c3_4_k_cu_f8e7cbaa4cuda3std3__420unreachable_sentinelE:
	.zero		1
	.type		_ZN34_INTERNAL_440424c3_4_k_cu_f8e7cbaa6thrust24THRUST_300001_SM_1000_NS6system6detail10sequential3seqE,@object
	.size		_ZN34_INTERNAL_440424c3_4_k_cu_f8e7cbaa6thrust24THRUST_300001_SM_1000_NS6system6detail10sequential3seqE,(_ZN34_INTERNAL_440424c3_4_k_cu_f8e7cbaa4cuda3std3__45__cpo6cbeginE - _ZN34_INTERNAL_440424c3_4_k_cu_f8e7cbaa6thrust24THRUST_300001_SM_1000_NS6system6detail10sequential3seqE)
_ZN34_INTERNAL_440424c3_4_k_cu_f8e7cbaa6thrust24THRUST_300001_SM_1000_NS6system6detail10sequential3seqE:
	.zero		1
	.type		_ZN34_INTERNAL_440424c3_4_k_cu_f8e7cbaa4cuda3std3__45__cpo6cbeginE,@object
	.size		_ZN34_INTERNAL_440424c3_4_k_cu_f8e7cbaa4cuda3std3__45__cpo6cbeginE,(_ZN34_INTERNAL_440424c3_4_k_cu_f8e7cbaa4cuda3std6ranges3__45__cpo9iter_swapE - _ZN34_INTERNAL_440424c3_4_k_cu_f8e7cbaa4cuda3std3__45__cpo6cbeginE)
_ZN34_INTERNAL_440424c3_4_k_cu_f8e7cbaa4cuda3std3__45__cpo6cbeginE:
	.zero		1
	.type		_ZN34_INTERNAL_440424c3_4_k_cu_f8e7cbaa4cuda3std6ranges3__45__cpo9iter_swapE,@object
	.size		_ZN34_INTERNAL_440424c3_4_k_cu_f8e7cbaa4cuda3std6ranges3__45__cpo9iter_swapE,(_ZN34_INTERNAL_440424c3_4_k_cu_f8e7cbaa4cuda3std3__45__cpo7crbeginE - _ZN34_INTERNAL_440424c3_4_k_cu_f8e7cbaa4cuda3std6ranges3__45__cpo9iter_swapE)
_ZN34_INTERNAL_440424c3_4_k_cu_f8e7cbaa4cuda3std6ranges3__45__cpo9iter_swapE:
	.zero		1
	.type		_ZN34_INTERNAL_440424c3_4_k_cu_f8e7cbaa4cuda3std3__45__cpo7crbeginE,@object
	.size		_ZN34_INTERNAL_440424c3_4_k_cu_f8e7cbaa4cuda3std3__45__cpo7crbeginE,(_ZN34_INTERNAL_440424c3_4_k_cu_f8e7cbaa4cuda3std6ranges3__45__cpo5cdataE - _ZN34_INTERNAL_440424c3_4_k_cu_f8e7cbaa4cuda3std3__45__cpo7crbeginE)
_ZN34_INTERNAL_440424c3_4_k_cu_f8e7cbaa4cuda3std3__45__cpo7crbeginE:
	.zero		1
	.type		_ZN34_INTERNAL_440424c3_4_k_cu_f8e7cbaa4cuda3std6ranges3__45__cpo5cdataE,@object
	.size		_ZN34_INTERNAL_440424c3_4_k_cu_f8e7cbaa4cuda3std6ranges3__45__cpo5cdataE,(_ZN34_INTERNAL_440424c3_4_k_cu_f8e7cbaa4cuda3std6ranges3__45__cpo5beginE - _ZN34_INTERNAL_440424c3_4_k_cu_f8e7cbaa4cuda3std6ranges3__45__cpo5cdataE)
_ZN34_INTERNAL_440424c3_4_k_cu_f8e7cbaa4cuda3std6ranges3__45__cpo5cdataE:
	.zero		1
	.type		_ZN34_INTERNAL_440424c3_4_k_cu_f8e7cbaa4cuda3std6ranges3__45__cpo5beginE,@object
	.size		_ZN34_INTERNAL_440424c3_4_k_cu_f8e7cbaa4cuda3std6ranges3__45__cpo5beginE,(_ZN34_INTERNAL_440424c3_4_k_cu_f8e7cbaa4cuda3std3__419piecewise_constructE - _ZN34_INTERNAL_440424c3_4_k_cu_f8e7cbaa4cuda3std6ranges3__45__cpo5beginE)
_ZN34_INTERNAL_440424c3_4_k_cu_f8e7cbaa4cuda3std6ranges3__45__cpo5beginE:
	.zero		1
	.type		_ZN34_INTERNAL_440424c3_4_k_cu_f8e7cbaa4cuda3std3__419piecewise_constructE,@object
	.size		_ZN34_INTERNAL_440424c3_4_k_cu_f8e7cbaa4cuda3std3__419piecewise_constructE,(_ZN34_INTERNAL_440424c3_4_k_cu_f8e7cbaa4cuda3std6ranges3__45__cpo5ssizeE - _ZN34_INTERNAL_440424c3_4_k_cu_f8e7cbaa4cuda3std3__419piecewise_constructE)
_ZN34_INTERNAL_440424c3_4_k_cu_f8e7cbaa4cuda3std3__419piecewise_constructE:
	.zero		1
	.type		_ZN34_INTERNAL_440424c3_4_k_cu_f8e7cbaa4cuda3std6ranges3__45__cpo5ssizeE,@object
	.size		_ZN34_INTERNAL_440424c3_4_k_cu_f8e7cbaa4cuda3std6ranges3__45__cpo5ssizeE,(_ZN34_INTERNAL_440424c3_4_k_cu_f8e7cbaa4cuda3std3__45__cpo5beginE - _ZN34_INTERNAL_440424c3_4_k_cu_f8e7cbaa4cuda3std6ranges3__45__cpo5ssizeE)
_ZN34_INTERNAL_440424c3_4_k_cu_f8e7cbaa4cuda3std6ranges3__45__cpo5ssizeE:
	.zero		1
	.type		_ZN34_INTERNAL_440424c3_4_k_cu_f8e7cbaa4cuda3std3__45__cpo5beginE,@object
	.size		_ZN34_INTERNAL_440424c3_4_k_cu_f8e7cbaa4cuda3std3__45__cpo5beginE,(_ZN34_INTERNAL_440424c3_4_k_cu_f8e7cbaa4cuda3std6ranges3__45__cpo6cbeginE - _ZN34_INTERNAL_440424c3_4_k_cu_f8e7cbaa4cuda3std3__45__cpo5beginE)
_ZN34_INTERNAL_440424c3_4_k_cu_f8e7cbaa4cuda3std3__45__cpo5beginE:
	.zero		1
	.type		_ZN34_INTERNAL_440424c3_4_k_cu_f8e7cbaa4cuda3std6ranges3__45__cpo6cbeginE,@object
	.size		_ZN34_INTERNAL_440424c3_4_k_cu_f8e7cbaa4cuda3std6ranges3__45__cpo6cbeginE,(_ZN34_INTERNAL_440424c3_4_k_cu_f8e7cbaa4cuda3std3__45__cpo6rbeginE - _ZN34_INTERNAL_440424c3_4_k_cu_f8e7cbaa4cuda3std6ranges3__45__cpo6cbeginE)
_ZN34_INTERNAL_440424c3_4_k_cu_f8e7cbaa4cuda3std6ranges3__45__cpo6cbeginE:
	.zero		1
	.type		_ZN34_INTERNAL_440424c3_4_k_cu_f8e7cbaa4cuda3std3__45__cpo6rbeginE,@object
	.size		_ZN34_INTERNAL_440424c3_4_k_cu_f8e7cbaa4cuda3std3__45__cpo6rbeginE,(_ZN34_INTERNAL_440424c3_4_k_cu_f8e7cbaa4cuda3std6ranges3__45__cpo4prevE - _ZN34_INTERNAL_440424c3_4_k_cu_f8e7cbaa4cuda3std3__45__cpo6rbeginE)
_ZN34_INTERNAL_440424c3_4_k_cu_f8e7cbaa4cuda3std3__45__cpo6rbeginE:
	.zero		1
	.type		_ZN34_INTERNAL_440424c3_4_k_cu_f8e7cbaa4cuda3std6ranges3__45__cpo4prevE,@object
	.size		_ZN34_INTERNAL_440424c3_4_k_cu_f8e7cbaa4cuda3std6ranges3__45__cpo4prevE,(_ZN34_INTERNAL_440424c3_4_k_cu_f8e7cbaa4cuda3std6ranges3__45__cpo9iter_moveE - _ZN34_INTERNAL_440424c3_4_k_cu_f8e7cbaa4cuda3std6ranges3__45__cpo4prevE)
_ZN34_INTERNAL_440424c3_4_k_cu_f8e7cbaa4cuda3std6ranges3__45__cpo4prevE:
	.zero		1
	.type		_ZN34_INTERNAL_440424c3_4_k_cu_f8e7cbaa4cuda3std6ranges3__45__cpo9iter_moveE,@object
	.size		_ZN34_INTERNAL_440424c3_4_k_cu_f8e7cbaa4cuda3std6ranges3__45__cpo9iter_moveE,(.L_13 - _ZN34_INTERNAL_440424c3_4_k_cu_f8e7cbaa4cuda3std6ranges3__45__cpo9iter_moveE)
_ZN34_INTERNAL_440424c3_4_k_cu_f8e7cbaa4cuda3std6ranges3__45__cpo9iter_moveE:
	.zero		1
.L_13:


//--------------------- .nv.shared._cupy_channelizer_32x32_float64_complex128 --------------------------
	.section	.nv.shared._cupy_channelizer_32x32_float64_complex128,"aw",@nobits
	.sectionflags	@""
	.align	8
.nv.shared._cupy_channelizer_32x32_float64_complex128:
	.zero		17408


//--------------------- .nv.shared._cupy_channelizer_32x32_complex64_complex64 --------------------------
	.section	.nv.shared._cupy_channelizer_32x32_complex64_complex64,"aw",@nobits
	.sectionflags	@""
	.align	8
.nv.shared._cupy_channelizer_32x32_complex64_complex64:
	.zero		17408


//--------------------- .nv.shared._cupy_channelizer_32x32_float32_complex64 --------------------------
	.section	.nv.shared._cupy_channelizer_32x32_float32_complex64,"aw",@nobits
	.sectionflags	@""
	.align	4
.nv.shared._cupy_channelizer_32x32_float32_complex64:
	.zero		9216


//--------------------- .nv.shared._cupy_channelizer_16x16_complex128_complex128 --------------------------
	.section	.nv.shared._cupy_channelizer_16x16_complex128_complex128,"aw",@nobits
	.sectionflags	@""
	.align	16
.nv.shared._cupy_channelizer_16x16_complex128_complex128:
	.zero		9216


//--------------------- .nv.shared._cupy_channelizer_16x16_float64_complex128 --------------------------
	.section	.nv.shared._cupy_channelizer_16x16_float64_complex128,"aw",@nobits
	.sectionflags	@""
	.align	8
.nv.shared._cupy_channelizer_16x16_float64_complex128:
	.zero		5120


//--------------------- .nv.shared._cupy_channelizer_16x16_complex64_complex64 --------------------------
	.section	.nv.shared._cupy_channelizer_16x16_complex64_complex64,"aw",@nobits
	.sectionflags	@""
	.align	8
.nv.shared._cupy_channelizer_16x16_complex64_complex64:
	.zero		5120


//--------------------- .nv.shared._cupy_channelizer_16x16_float32_complex64 --------------------------
	.section	.nv.shared._cupy_channelizer_16x16_float32_complex64,"aw",@nobits
	.sectionflags	@""
	.align	4
.nv.shared._cupy_channelizer_16x16_float32_complex64:
	.zero		3072


//--------------------- .nv.shared._cupy_channelizer_8x8_complex128_complex128 --------------------------
	.section	.nv.shared._cupy_channelizer_8x8_complex128_complex128,"aw",@nobits
	.sectionflags	@""
	.align	16
.nv.shared._cupy_channelizer_8x8_complex128_complex128:
	.zero		3072


//--------------------- .nv.shared._cupy_channelizer_8x8_float64_complex128 --------------------------
	.section	.nv.shared._cupy_channelizer_8x8_float64_complex128,"aw",@nobits
	.sectionflags	@""
	.align	8
.nv.shared._cupy_channelizer_8x8_float64_complex128:
	.zero		2048


//--------------------- .nv.shared._cupy_channelizer_8x8_complex64_complex64 --------------------------
	.section	.nv.shared._cupy_channelizer_8x8_complex64_complex64,"aw",@nobits
	.sectionflags	@""
	.align	8
.nv.shared._cupy_channelizer_8x8_complex64_complex64:
	.zero		2048


//--------------------- .nv.shared._cupy_channelizer_8x8_float32_complex64 --------------------------
	.section	.nv.shared._cupy_channelizer_8x8_float32_complex64,"aw",@nobits
	.sectionflags	@""
	.align	4
.nv.shared._cupy_channelizer_8x8_float32_complex64:
	.zero		1536


//--------------------- .nv.constant0._cupy_channelizer_32x32_complex128_complex128 --------------------------
	.section	.nv.constant0._cupy_channelizer_32x32_complex128_complex128,"a",@progbits
	.sectionflags	@""
	.align	4
.nv.constant0._cupy_channelizer_32x32_complex128_complex128:
	.zero		936


//--------------------- .nv.constant0._cupy_channelizer_32x32_float64_complex128 --------------------------
	.section	.nv.constant0._cupy_channelizer_32x32_float64_complex128,"a",@progbits
	.sectionflags	@""
	.align	4
.nv.constant0._cupy_channelizer_32x32_float64_complex128:
	.zero		936


//--------------------- .nv.constant0._cupy_channelizer_32x32_complex64_complex64 --------------------------
	.section	.nv.constant0._cupy_channelizer_32x32_complex64_complex64,"a",@progbits
	.sectionflags	@""
	.align	4
.nv.constant0._cupy_channelizer_32x32_complex64_complex64:
	.zero		936


//--------------------- .nv.constant0._cupy_channelizer_32x32_float32_complex64 --------------------------
	.section	.nv.constant0._cupy_channelizer_32x32_float32_complex64,"a",@progbits
	.sectionflags	@""
	.align	4
.nv.constant0._cupy_channelizer_32x32_float32_complex64:
	.zero		936


//--------------------- .nv.constant0._cupy_channelizer_16x16_complex128_complex128 --------------------------
	.section	.nv.constant0._cupy_channelizer_16x16_complex128_complex128,"a",@progbits
	.sectionflags	@""
	.align	4
.nv.constant0._cupy_channelizer_16x16_complex128_complex128:
	.zero		936


//--------------------- .nv.constant0._cupy_channelizer_16x16_float64_complex128 --------------------------
	.section	.nv.constant0._cupy_channelizer_16x16_float64_complex128,"a",@progbits
	.sectionflags	@""
	.align	4
.nv.constant0._cupy_channelizer_16x16_float64_complex128:
	.zero		936


//--------------------- .nv.constant0._cupy_channelizer_16x16_complex64_complex64 --------------------------
	.section	.nv.constant0._cupy_channelizer_16x16_complex64_complex64,"a",@progbits
	.sectionflags	@""
	.align	4
.nv.constant0._cupy_channelizer_16x16_complex64_complex64:
	.zero		936


//--------------------- .nv.constant0._cupy_channelizer_16x16_float32_complex64 --------------------------
	.section	.nv.constant0._cupy_channelizer_16x16_float32_complex64,"a",@progbits
	.sectionflags	@""
	.align	4
.nv.constant0._cupy_channelizer_16x16_float32_complex64:
	.zero		936


//--------------------- .nv.constant0._cupy_channelizer_8x8_complex128_complex128 --------------------------
	.section	.nv.constant0._cupy_channelizer_8x8_complex128_complex128,"a",@progbits
	.sectionflags	@""
	.align	4
.nv.constant0._cupy_channelizer_8x8_complex128_complex128:
	.zero		936


//--------------------- .nv.constant0._cupy_channelizer_8x8_float64_complex128 --------------------------
	.section	.nv.constant0._cupy_channelizer_8x8_float64_complex128,"a",@progbits
	.sectionflags	@""
	.align	4
.nv.constant0._cupy_channelizer_8x8_float64_complex128:
	.zero		936


//--------------------- .nv.constant0._cupy_channelizer_8x8_complex64_complex64 --------------------------
	.section	.nv.constant0._cupy_channelizer_8x8_complex64_complex64,"a",@progbits
	.sectionflags	@""
	.align	4
.nv.constant0._cupy_channelizer_8x8_complex64_complex64:
	.zero		936


//--------------------- .nv.constant0._cupy_channelizer_8x8_float32_complex64 --------------------------
	.section	.nv.constant0._cupy_channelizer_8x8_float32_complex64,"a",@progbits
	.sectionflags	@""
	.align	4
.nv.constant0._cupy_channelizer_8x8_float32_complex64:
	.zero		936


//--------------------- SYMBOLS --------------------------

	.type		.nv.reservedSmem.offset0,@object
	.size		.nv.reservedSmem.offset0,0x4
	.type		.nv.reservedSmem.cap,@object
	.size		.nv.reservedSmem.cap,0x4
